//
// Generated by NVIDIA NVVM Compiler
//
// Compiler Build ID: CL-36424714
// Cuda compilation tools, release 13.0, V13.0.88
// Based on NVVM 20.0.0
//

.version 9.0
.target sm_100
.address_size 64

	// .globl	_Z17ParticleSimulatorv
.const .align 8 .b8 cSh[56];

.visible .entry _Z17ParticleSimulatorv()
{
	.reg .pred 	%p<12>;
	.reg .b16 	%rs<17>;
	.reg .b32 	%r<32>;
	.reg .b32 	%f<241>;
	.reg .b64 	%rd<47>;

	mov.u32 	%r27, %tid.x;
	ld.const.u32 	%r2, [cSh];
	setp.ge.s32 	%p1, %r27, %r2;
	mov.f32 	%f239, 0f00000000;
	@%p1 bra 	$L__BB0_15;
	ld.const.u64 	%rd17, [cSh+16];
	cvta.to.global.u64 	%rd1, %rd17;
	ld.const.u64 	%rd18, [cSh+24];
	cvta.to.global.u64 	%rd2, %rd18;
	ld.const.u64 	%rd19, [cSh+32];
	cvta.to.global.u64 	%rd3, %rd19;
	ld.const.u64 	%rd20, [cSh+40];
	cvta.to.global.u64 	%rd4, %rd20;
	mov.u32 	%r3, %ntid.x;
	add.s32 	%r4, %r27, -1;
	cvt.u16.u32 	%rs1, %r27;
	cvt.u16.u32 	%rs2, %r3;
	mov.f32 	%f239, 0f00000000;
	mov.b32 	%r26, 0;
	mov.b16 	%rs15, 0;
	mov.u16 	%rs16, %rs15;
$L__BB0_2:
	setp.lt.s32 	%p2, %r27, 1;
	@%p2 bra 	$L__BB0_14;
	mul.wide.u32 	%rd21, %r27, 4;
	add.s64 	%rd22, %rd1, %rd21;
	ld.global.f32 	%f2, [%rd22];
	add.s64 	%rd23, %rd2, %rd21;
	ld.global.f32 	%f3, [%rd23];
	add.s64 	%rd24, %rd3, %rd21;
	ld.global.f32 	%f4, [%rd24];
	add.s64 	%rd25, %rd4, %rd21;
	ld.global.f32 	%f5, [%rd25];
	mad.lo.s32 	%r21, %r3, %r26, %r4;
	setp.lt.u32 	%p3, %r21, 7;
	mov.b32 	%r30, 0;
	@%p3 bra 	$L__BB0_6;
	add.s64 	%rd45, %rd2, 16;
	add.s64 	%rd46, %rd1, 16;
	add.s64 	%rd44, %rd3, 16;
	add.s64 	%rd43, %rd4, 16;
	and.b32  	%r30, %r27, 2147483640;
	neg.s32 	%r28, %r30;
$L__BB0_5:
	.pragma "nounroll";
	ld.global.f32 	%f22, [%rd46+-16];
	sub.f32 	%f23, %f2, %f22;
	ld.global.f32 	%f24, [%rd45+-16];
	sub.f32 	%f25, %f3, %f24;
	ld.global.f32 	%f26, [%rd44+-16];
	sub.f32 	%f27, %f4, %f26;
	mul.f32 	%f28, %f25, %f25;
	fma.rn.f32 	%f29, %f23, %f23, %f28;
	fma.rn.f32 	%f30, %f27, %f27, %f29;
	sqrt.rn.f32 	%f31, %f30;
	ld.global.f32 	%f32, [%rd43+-16];
	mul.f32 	%f33, %f5, %f32;
	div.rn.f32 	%f34, %f33, %f31;
	add.f32 	%f35, %f239, %f34;
	ld.global.f32 	%f36, [%rd46+-12];
	sub.f32 	%f37, %f2, %f36;
	ld.global.f32 	%f38, [%rd45+-12];
	sub.f32 	%f39, %f3, %f38;
	ld.global.f32 	%f40, [%rd44+-12];
	sub.f32 	%f41, %f4, %f40;
	mul.f32 	%f42, %f39, %f39;
	fma.rn.f32 	%f43, %f37, %f37, %f42;
	fma.rn.f32 	%f44, %f41, %f41, %f43;
	sqrt.rn.f32 	%f45, %f44;
	ld.global.f32 	%f46, [%rd43+-12];
	mul.f32 	%f47, %f5, %f46;
	div.rn.f32 	%f48, %f47, %f45;
	add.f32 	%f49, %f35, %f48;
	ld.global.f32 	%f50, [%rd46+-8];
	sub.f32 	%f51, %f2, %f50;
	ld.global.f32 	%f52, [%rd45+-8];
	sub.f32 	%f53, %f3, %f52;
	ld.global.f32 	%f54, [%rd44+-8];
	sub.f32 	%f55, %f4, %f54;
	mul.f32 	%f56, %f53, %f53;
	fma.rn.f32 	%f57, %f51, %f51, %f56;
	fma.rn.f32 	%f58, %f55, %f55, %f57;
	sqrt.rn.f32 	%f59, %f58;
	ld.global.f32 	%f60, [%rd43+-8];
	mul.f32 	%f61, %f5, %f60;
	div.rn.f32 	%f62, %f61, %f59;
	add.f32 	%f63, %f49, %f62;
	ld.global.f32 	%f64, [%rd46+-4];
	sub.f32 	%f65, %f2, %f64;
	ld.global.f32 	%f66, [%rd45+-4];
	sub.f32 	%f67, %f3, %f66;
	ld.global.f32 	%f68, [%rd44+-4];
	sub.f32 	%f69, %f4, %f68;
	mul.f32 	%f70, %f67, %f67;
	fma.rn.f32 	%f71, %f65, %f65, %f70;
	fma.rn.f32 	%f72, %f69, %f69, %f71;
	sqrt.rn.f32 	%f73, %f72;
	ld.global.f32 	%f74, [%rd43+-4];
	mul.f32 	%f75, %f5, %f74;
	div.rn.f32 	%f76, %f75, %f73;
	add.f32 	%f77, %f63, %f76;
	ld.global.f32 	%f78, [%rd46];
	sub.f32 	%f79, %f2, %f78;
	ld.global.f32 	%f80, [%rd45];
	sub.f32 	%f81, %f3, %f80;
	ld.global.f32 	%f82, [%rd44];
	sub.f32 	%f83, %f4, %f82;
	mul.f32 	%f84, %f81, %f81;
	fma.rn.f32 	%f85, %f79, %f79, %f84;
	fma.rn.f32 	%f86, %f83, %f83, %f85;
	sqrt.rn.f32 	%f87, %f86;
	ld.global.f32 	%f88, [%rd43];
	mul.f32 	%f89, %f5, %f88;
	div.rn.f32 	%f90, %f89, %f87;
	add.f32 	%f91, %f77, %f90;
	ld.global.f32 	%f92, [%rd46+4];
	sub.f32 	%f93, %f2, %f92;
	ld.global.f32 	%f94, [%rd45+4];
	sub.f32 	%f95, %f3, %f94;
	ld.global.f32 	%f96, [%rd44+4];
	sub.f32 	%f97, %f4, %f96;
	mul.f32 	%f98, %f95, %f95;
	fma.rn.f32 	%f99, %f93, %f93, %f98;
	fma.rn.f32 	%f100, %f97, %f97, %f99;
	sqrt.rn.f32 	%f101, %f100;
	ld.global.f32 	%f102, [%rd43+4];
	mul.f32 	%f103, %f5, %f102;
	div.rn.f32 	%f104, %f103, %f101;
	add.f32 	%f105, %f91, %f104;
	ld.global.f32 	%f106, [%rd46+8];
	sub.f32 	%f107, %f2, %f106;
	ld.global.f32 	%f108, [%rd45+8];
	sub.f32 	%f109, %f3, %f108;
	ld.global.f32 	%f110, [%rd44+8];
	sub.f32 	%f111, %f4, %f110;
	mul.f32 	%f112, %f109, %f109;
	fma.rn.f32 	%f113, %f107, %f107, %f112;
	fma.rn.f32 	%f114, %f111, %f111, %f113;
	sqrt.rn.f32 	%f115, %f114;
	ld.global.f32 	%f116, [%rd43+8];
	mul.f32 	%f117, %f5, %f116;
	div.rn.f32 	%f118, %f117, %f115;
	add.f32 	%f119, %f105, %f118;
	ld.global.f32 	%f120, [%rd46+12];
	sub.f32 	%f121, %f2, %f120;
	ld.global.f32 	%f122, [%rd45+12];
	sub.f32 	%f123, %f3, %f122;
	ld.global.f32 	%f124, [%rd44+12];
	sub.f32 	%f125, %f4, %f124;
	mul.f32 	%f126, %f123, %f123;
	fma.rn.f32 	%f127, %f121, %f121, %f126;
	fma.rn.f32 	%f128, %f125, %f125, %f127;
	sqrt.rn.f32 	%f129, %f128;
	ld.global.f32 	%f130, [%rd43+12];
	mul.f32 	%f131, %f5, %f130;
	div.rn.f32 	%f132, %f131, %f129;
	add.f32 	%f239, %f119, %f132;
	add.s32 	%r28, %r28, 8;
	add.s64 	%rd46, %rd46, 32;
	add.s64 	%rd45, %rd45, 32;
	add.s64 	%rd44, %rd44, 32;
	add.s64 	%rd43, %rd43, 32;
	setp.ne.s32 	%p4, %r28, 0;
	@%p4 bra 	$L__BB0_5;
$L__BB0_6:
	and.b32  	%r22, %r27, 7;
	setp.eq.s32 	%p5, %r22, 0;
	@%p5 bra 	$L__BB0_14;
	mad.lo.s16 	%rs12, %rs16, %rs2, %rs1;
	cvt.u32.u16 	%r23, %rs12;
	and.b32  	%r12, %r23, 7;
	add.s32 	%r24, %r12, -1;
	setp.lt.u32 	%p6, %r24, 3;
	@%p6 bra 	$L__BB0_9;
	mul.wide.u32 	%rd26, %r30, 4;
	add.s64 	%rd27, %rd1, %rd26;
	ld.global.f32 	%f134, [%rd27];
	sub.f32 	%f135, %f2, %f134;
	add.s64 	%rd28, %rd2, %rd26;
	ld.global.f32 	%f136, [%rd28];
	sub.f32 	%f137, %f3, %f136;
	add.s64 	%rd29, %rd3, %rd26;
	ld.global.f32 	%f138, [%rd29];
	sub.f32 	%f139, %f4, %f138;
	mul.f32 	%f140, %f137, %f137;
	fma.rn.f32 	%f141, %f135, %f135, %f140;
	fma.rn.f32 	%f142, %f139, %f139, %f141;
	sqrt.rn.f32 	%f143, %f142;
	add.s64 	%rd30, %rd4, %rd26;
	ld.global.f32 	%f144, [%rd30];
	mul.f32 	%f145, %f5, %f144;
	div.rn.f32 	%f146, %f145, %f143;
	add.f32 	%f147, %f239, %f146;
	ld.global.f32 	%f148, [%rd27+4];
	sub.f32 	%f149, %f2, %f148;
	ld.global.f32 	%f150, [%rd28+4];
	sub.f32 	%f151, %f3, %f150;
	ld.global.f32 	%f152, [%rd29+4];
	sub.f32 	%f153, %f4, %f152;
	mul.f32 	%f154, %f151, %f151;
	fma.rn.f32 	%f155, %f149, %f149, %f154;
	fma.rn.f32 	%f156, %f153, %f153, %f155;
	sqrt.rn.f32 	%f157, %f156;
	ld.global.f32 	%f158, [%rd30+4];
	mul.f32 	%f159, %f5, %f158;
	div.rn.f32 	%f160, %f159, %f157;
	add.f32 	%f161, %f147, %f160;
	ld.global.f32 	%f162, [%rd27+8];
	sub.f32 	%f163, %f2, %f162;
	ld.global.f32 	%f164, [%rd28+8];
	sub.f32 	%f165, %f3, %f164;
	ld.global.f32 	%f166, [%rd29+8];
	sub.f32 	%f167, %f4, %f166;
	mul.f32 	%f168, %f165, %f165;
	fma.rn.f32 	%f169, %f163, %f163, %f168;
	fma.rn.f32 	%f170, %f167, %f167, %f169;
	sqrt.rn.f32 	%f171, %f170;
	ld.global.f32 	%f172, [%rd30+8];
	mul.f32 	%f173, %f5, %f172;
	div.rn.f32 	%f174, %f173, %f171;
	add.f32 	%f175, %f161, %f174;
	ld.global.f32 	%f176, [%rd27+12];
	sub.f32 	%f177, %f2, %f176;
	ld.global.f32 	%f178, [%rd28+12];
	sub.f32 	%f179, %f3, %f178;
	ld.global.f32 	%f180, [%rd29+12];
	sub.f32 	%f181, %f4, %f180;
	mul.f32 	%f182, %f179, %f179;
	fma.rn.f32 	%f183, %f177, %f177, %f182;
	fma.rn.f32 	%f184, %f181, %f181, %f183;
	sqrt.rn.f32 	%f185, %f184;
	ld.global.f32 	%f186, [%rd30+12];
	mul.f32 	%f187, %f5, %f186;
	div.rn.f32 	%f188, %f187, %f185;
	add.f32 	%f239, %f175, %f188;
	add.s32 	%r30, %r30, 4;
$L__BB0_9:
	and.b32  	%r25, %r12, 3;
	setp.eq.s32 	%p7, %r25, 0;
	@%p7 bra 	$L__BB0_14;
	mad.lo.s16 	%rs7, %rs15, %rs2, %rs1;
	and.b16  	%rs13, %rs7, 3;
	setp.eq.s16 	%p8, %rs13, 1;
	@%p8 bra 	$L__BB0_12;
	mul.wide.u32 	%rd31, %r30, 4;
	add.s64 	%rd32, %rd1, %rd31;
	ld.global.f32 	%f190, [%rd32];
	sub.f32 	%f191, %f2, %f190;
	add.s64 	%rd33, %rd2, %rd31;
	ld.global.f32 	%f192, [%rd33];
	sub.f32 	%f193, %f3, %f192;
	add.s64 	%rd34, %rd3, %rd31;
	ld.global.f32 	%f194, [%rd34];
	sub.f32 	%f195, %f4, %f194;
	mul.f32 	%f196, %f193, %f193;
	fma.rn.f32 	%f197, %f191, %f191, %f196;
	fma.rn.f32 	%f198, %f195, %f195, %f197;
	sqrt.rn.f32 	%f199, %f198;
	add.s64 	%rd35, %rd4, %rd31;
	ld.global.f32 	%f200, [%rd35];
	mul.f32 	%f201, %f5, %f200;
	div.rn.f32 	%f202, %f201, %f199;
	add.f32 	%f203, %f239, %f202;
	ld.global.f32 	%f204, [%rd32+4];
	sub.f32 	%f205, %f2, %f204;
	ld.global.f32 	%f206, [%rd33+4];
	sub.f32 	%f207, %f3, %f206;
	ld.global.f32 	%f208, [%rd34+4];
	sub.f32 	%f209, %f4, %f208;
	mul.f32 	%f210, %f207, %f207;
	fma.rn.f32 	%f211, %f205, %f205, %f210;
	fma.rn.f32 	%f212, %f209, %f209, %f211;
	sqrt.rn.f32 	%f213, %f212;
	ld.global.f32 	%f214, [%rd35+4];
	mul.f32 	%f215, %f5, %f214;
	div.rn.f32 	%f216, %f215, %f213;
	add.f32 	%f239, %f203, %f216;
	add.s32 	%r30, %r30, 2;
$L__BB0_12:
	and.b16  	%rs14, %rs7, 1;
	setp.eq.b16 	%p9, %rs14, 1;
	not.pred 	%p10, %p9;
	@%p10 bra 	$L__BB0_14;
	mul.wide.u32 	%rd36, %r30, 4;
	add.s64 	%rd37, %rd1, %rd36;
	ld.global.f32 	%f217, [%rd37];
	sub.f32 	%f218, %f2, %f217;
	add.s64 	%rd38, %rd2, %rd36;
	ld.global.f32 	%f219, [%rd38];
	sub.f32 	%f220, %f3, %f219;
	add.s64 	%rd39, %rd3, %rd36;
	ld.global.f32 	%f221, [%rd39];
	sub.f32 	%f222, %f4, %f221;
	mul.f32 	%f223, %f220, %f220;
	fma.rn.f32 	%f224, %f218, %f218, %f223;
	fma.rn.f32 	%f225, %f222, %f222, %f224;
	sqrt.rn.f32 	%f226, %f225;
	add.s64 	%rd40, %rd4, %rd36;
	ld.global.f32 	%f227, [%rd40];
	mul.f32 	%f228, %f5, %f227;
	div.rn.f32 	%f229, %f228, %f226;
	add.f32 	%f239, %f239, %f229;
$L__BB0_14:
	add.s32 	%r27, %r27, %r3;
	setp.lt.s32 	%p11, %r27, %r2;
	add.s32 	%r26, %r26, 1;
	add.s16 	%rs16, %rs16, 1;
	add.s16 	%rs15, %rs15, 1;
	@%p11 bra 	$L__BB0_2;
$L__BB0_15:
	ld.const.u64 	%rd41, [cSh+48];
	cvta.to.global.u64 	%rd42, %rd41;
	atom.global.add.f32 	%f230, [%rd42], %f239;
	ret;

}


// ===== COMPILED SASS (sm_100) =====

	.target	sm_100

	.elftype	@"ET_EXEC"


//--------------------- .note.nv.tkinfo           --------------------------
	.section	.note.nv.tkinfo,"",@"SHT_NOTE"
	.sectionflags	@"SHF_NOTE_NV_TKINFO"
	.tkinfo
        /*0018*/ 	.word	0x00000002
        /*0030*/ 	.string	""
        /*0030*/ 	.string	"ptxas"
        /*0030*/ 	.string	"Cuda compilation tools, release 13.0, V13.0.88"
        /*0030*/ 	.string	"Build cuda_13.0.r13.0/compiler.36424714_0"
        /*0030*/ 	.string	"-arch sm_100 -m 64 "



//--------------------- .note.nv.cuinfo           --------------------------
	.section	.note.nv.cuinfo,"",@"SHT_NOTE"
	.sectionflags	@"SHF_NOTE_NV_CUINFO"
        /*0018*/ 	.short	0x0002
        /*001a*/ 	.short	0x0064
        /*001c*/ 	.short	0x0082
	.zero		2


//--------------------- .nv.info                  --------------------------
	.section	.nv.info,"",@"SHT_CUDA_INFO"
	.align	4


	//----- nvinfo : EIATTR_REGCOUNT
	.align		4
        /*0000*/ 	.byte	0x04, 0x2f
        /*0002*/ 	.short	(.L_2 - .L_1)
	.align		4
.L_1:
        /*0004*/ 	.word	index@(_Z17ParticleSimulatorv)
        /*0008*/ 	.word	0x00000026


	//----- nvinfo : EIATTR_FRAME_SIZE
	.align		4
.L_2:
        /*000c*/ 	.byte	0x04, 0x11
        /*000e*/ 	.short	(.L_4 - .L_3)
	.align		4
.L_3:
        /*0010*/ 	.word	index@($__internal_1_$__cuda_sm3x_div_rn_noftz_f32_slowpath)
        /*0014*/ 	.word	0x00000000


	//----- nvinfo : EIATTR_FRAME_SIZE
	.align		4
.L_4:
        /*0018*/ 	.byte	0x04, 0x11
        /*001a*/ 	.short	(.L_6 - .L_5)
	.align		4
.L_5:
        /*001c*/ 	.word	index@($__internal_0_$__cuda_sm20_sqrt_rn_f32_slowpath)
        /*0020*/ 	.word	0x00000000


	//----- nvinfo : EIATTR_FRAME_SIZE
	.align		4
.L_6:
        /*0024*/ 	.byte	0x04, 0x11
        /*0026*/ 	.short	(.L_8 - .L_7)
	.align		4
.L_7:
        /*0028*/ 	.word	index@(_Z17ParticleSimulatorv)
        /*002c*/ 	.word	0x00000000


	//----- nvinfo : EIATTR_MIN_STACK_SIZE
	.align		4
.L_8:
        /*0030*/ 	.byte	0x04, 0x12
        /*0032*/ 	.short	(.L_10 - .L_9)
	.align		4
.L_9:
        /*0034*/ 	.word	index@(_Z17ParticleSimulatorv)
        /*0038*/ 	.word	0x00000000
.L_10:


//--------------------- .nv.compat                --------------------------
	.section	.nv.compat,"",@"SHT_CUDA_COMPAT_INFO"
	.align	4
        /*0000*/ 	.byte	0x02, 0x09, 0x00, 0x00, 0x02, 0x02, 0x01, 0x00, 0x02, 0x05, 0x05, 0x00, 0x03, 0x07, 0x01, 0x01
        /*0010*/ 	.byte	0x02, 0x03, 0x00, 0x00, 0x02, 0x06, 0x01, 0x00, 0x04, 0x0b, 0x08, 0x00, 0x01, 0x00, 0x00, 0x00
        /*0020*/ 	.byte	0x00, 0x00, 0x00, 0x00


//--------------------- .nv.info._Z17ParticleSimulatorv --------------------------
	.section	.nv.info._Z17ParticleSimulatorv,"",@"SHT_CUDA_INFO"
	.sectionflags	@""
	.align	4


	//----- nvinfo : EIATTR_CUDA_API_VERSION
	.align		4
        /*0000*/ 	.byte	0x04, 0x37
        /*0002*/ 	.short	(.L_12 - .L_11)
.L_11:
        /*0004*/ 	.word	0x00000082


	//----- nvinfo : EIATTR_SPARSE_MMA_MASK
	.align		4
.L_12:
        /*0008*/ 	.byte	0x03, 0x50
        /*000a*/ 	.short	0x0000


	//----- nvinfo : EIATTR_MAXREG_COUNT
	.align		4
        /*000c*/ 	.byte	0x03, 0x1b
        /*000e*/ 	.short	0x00ff


	//----- nvinfo : EIATTR_MERCURY_ISA_VERSION
	.align		4
        /*0010*/ 	.byte	0x03, 0x5f
        /*0012*/ 	.short	0x0101


	//----- nvinfo : EIATTR_VRC_CTA_INIT_COUNT
	.align		4
        /*0014*/ 	.byte	0x02, 0x4a
	.zero		1
	.zero		1


	//----- nvinfo : EIATTR_EXIT_INSTR_OFFSETS
	.align		4
        /*0018*/ 	.byte	0x04, 0x1c
        /*001a*/ 	.short	(.L_14 - .L_13)


	//   ....[0]....
.L_13:
        /*001c*/ 	.word	0x00002d20


	//----- nvinfo : EIATTR_CRS_STACK_SIZE
	.align		4
.L_14:
        /*0020*/ 	.byte	0x04, 0x1e
        /*0022*/ 	.short	(.L_16 - .L_15)
.L_15:
        /*0024*/ 	.word	0x00000000


	//----- nvinfo : EIATTR_SW_WAR
	.align		4
.L_16:
        /*0028*/ 	.byte	0x04, 0x36
        /*002a*/ 	.short	(.L_18 - .L_17)
.L_17:
        /*002c*/ 	.word	0x00000008
.L_18:


//--------------------- .nv.callgraph             --------------------------
	.section	.nv.callgraph,"",@"SHT_CUDA_CALLGRAPH"
	.align	4
	.sectionentsize	8
	.align		4
        /*0000*/ 	.word	0x00000000
	.align		4
        /*0004*/ 	.word	0xffffffff
	.align		4
        /*0008*/ 	.word	0x00000000
	.align		4
        /*000c*/ 	.word	0xfffffffe
	.align		4
        /*0010*/ 	.word	0x00000000
	.align		4
        /*0014*/ 	.word	0xfffffffd
	.align		4
        /*0018*/ 	.word	0x00000000
	.align		4
        /*001c*/ 	.word	0xfffffffc


//--------------------- .nv.constant3             --------------------------
	.section	.nv.constant3,"a",@progbits
	.align	8
.nv.constant3:
	.type		cSh,@object
	.size		cSh,(.L_0 - cSh)
cSh:
	.zero		56
.L_0:


//--------------------- .text._Z17ParticleSimulatorv --------------------------
	.section	.text._Z17ParticleSimulatorv,"ax",@progbits
	.align	128
        .global         _Z17ParticleSimulatorv
        .type           _Z17ParticleSimulatorv,@function
        .size           _Z17ParticleSimulatorv,(.L_x_101 - _Z17ParticleSimulatorv)
        .other          _Z17ParticleSimulatorv,@"STO_CUDA_ENTRY STV_DEFAULT"
_Z17ParticleSimulatorv:
.text._Z17ParticleSimulatorv:
[----:B------:R-:W-:Y:S01]  /*0000*/  LDC R1, c[0x0][0x37c] ;  /* 0x0000df00ff017b82 */ /* 0x000fe20000000800 */
[----:B------:R-:W0:Y:S01]  /*0010*/  S2R R21, SR_TID.X ;  /* 0x0000000000157919 */ /* 0x000e220000002100 */
[----:B------:R-:W0:Y:S01]  /*0020*/  LDCU UR4, c[0x3][URZ] ;  /* 0x00c00000ff0477ac */ /* 0x000e220008000800 */
[----:B------:R-:W-:Y:S01]  /*0030*/  BSSY.RECONVERGENT B1, `(.L_x_0) ;  /* 0x00002cc000017945 */ /* 0x000fe20003800200 */
[----:B------:R-:W-:Y:S01]  /*0040*/  HFMA2 R32, -RZ, RZ, 0, 0 ;  /* 0x00000000ff207431 */ /* 0x000fe200000001ff */
[----:B------:R-:W1:Y:S01]  /*0050*/  LDCU.64 UR16, c[0x0][0x358] ;  /* 0x00006b00ff1077ac */ /* 0x000e620008000a00 */
[----:B0-----:R-:W-:-:S13]  /*0060*/  ISETP.GE.AND P0, PT, R21, UR4, PT ;  /* 0x0000000415007c0c */ /* 0x001fda000bf06270 */
[----:B-1----:R-:W-:Y:S05]  /*0070*/  @P0 BRA `(.L_x_1) ;  /* 0x0000002c001c0947 */ /* 0x002fea0003800000 */
[----:B------:R-:W0:Y:S01]  /*0080*/  LDC R22, c[0x0][0x360] ;  /* 0x0000d800ff167b82 */ /* 0x000e220000000800 */
[----:B------:R-:W-:Y:S02]  /*0090*/  MOV R32, RZ ;  /* 0x000000ff00207202 */ /* 0x000fe40000000f00 */
[----:B------:R-:W-:Y:S02]  /*00a0*/  MOV R20, RZ ;  /* 0x000000ff00147202 */ /* 0x000fe40000000f00 */
[----:B------:R-:W-:Y:S02]  /*00b0*/  PRMT R19, RZ, 0x7610, R19 ;  /* 0x00007610ff137816 */ /* 0x000fe40000000013 */
[----:B------:R-:W-:Y:S02]  /*00c0*/  PRMT R18, RZ, 0x7610, R18 ;  /* 0x00007610ff127816 */ /* 0x000fe40000000012 */
[C---:B------:R-:W-:Y:S02]  /*00d0*/  IADD3 R17, PT, PT, R21.reuse, -0x1, RZ ;  /* 0xffffffff15117810 */ /* 0x040fe40007ffe0ff */
[----:B------:R-:W-:-:S07]  /*00e0*/  PRMT R16, R21, 0x7610, R16 ;  /* 0x0000761015107816 */ /* 0x000fce0000000010 */
.L_x_86:
[----:B------:R-:W-:Y:S01]  /*00f0*/  ISETP.GE.AND P0, PT, R21, 0x1, PT ;  /* 0x000000011500780c */ /* 0x000fe20003f06270 */
[----:B------:R-:W-:-:S12]  /*0100*/  BSSY.RECONVERGENT B0, `(.L_x_2) ;  /* 0x00002b7000007945 */ /* 0x000fd80003800200 */
[----:B-----5:R-:W-:Y:S05]  /*0110*/  @!P0 BRA `(.L_x_3) ;  /* 0x0000002800d48947 */ /* 0x020fea0003800000 */
[----:B------:R-:W1:Y:S08]  /*0120*/  LDC.64 R2, c[0x3][0x10] ;  /* 0x00c00400ff027b82 */ /* 0x000e700000000a00 */
[----:B------:R-:W2:Y:S08]  /*0130*/  LDC.64 R4, c[0x3][0x18] ;  /* 0x00c00600ff047b82 */ /* 0x000eb00000000a00 */
[----:B------:R-:W3:Y:S08]  /*0140*/  LDC.64 R6, c[0x3][0x20] ;  /* 0x00c00800ff067b82 */ /* 0x000ef00000000a00 */
[----:B------:R-:W4:Y:S01]  /*0150*/  LDC.64 R8, c[0x3][0x28] ;  /* 0x00c00a00ff087b82 */ /* 0x000f220000000a00 */
[----:B-1----:R-:W-:-:S05]  /*0160*/  IMAD.WIDE.U32 R2, R21, 0x4, R2 ;  /* 0x0000000415027825 */ /* 0x002fca00078e0002 */
[----:B------:R1:W5:Y:S01]  /*0170*/  LDG.E R15, desc[UR16][R2.64] ;  /* 0x00000010020f7981 */ /* 0x000362000c1e1900 */
[----:B--2---:R-:W-:-:S05]  /*0180*/  IMAD.WIDE.U32 R4, R21, 0x4, R4 ;  /* 0x0000000415047825 */ /* 0x004fca00078e0004 */
[----:B------:R1:W5:Y:S01]  /*0190*/  LDG.E R14, desc[UR16][R4.64] ;  /* 0x00000010040e7981 */ /* 0x000362000c1e1900 */
[----:B---3--:R-:W-:-:S05]  /*01a0*/  IMAD.WIDE.U32 R6, R21, 0x4, R6 ;  /* 0x0000000415067825 */ /* 0x008fca00078e0006 */
[----:B------:R1:W5:Y:S01]  /*01b0*/  LDG.E R13, desc[UR16][R6.64] ;  /* 0x00000010060d7981 */ /* 0x000362000c1e1900 */
[----:B----4-:R-:W-:-:S05]  /*01c0*/  IMAD.WIDE.U32 R8, R21, 0x4, R8 ;  /* 0x0000000415087825 */ /* 0x010fca00078e0008 */
[----:B------:R1:W5:Y:S01]  /*01d0*/  LDG.E R12, desc[UR16][R8.64] ;  /* 0x00000010080c7981 */ /* 0x000362000c1e1900 */
[----:B0-----:R-:W-:-:S05]  /*01e0*/  IMAD R0, R22, R20, R17 ;  /* 0x0000001416007224 */ /* 0x001fca00078e0211 */
[----:B------:R-:W-:Y:S01]  /*01f0*/  ISETP.GE.U32.AND P0, PT, R0, 0x7, PT ;  /* 0x000000070000780c */ /* 0x000fe20003f06070 */
[----:B------:R-:W-:Y:S01]  /*0200*/  BSSY.RECONVERGENT B2, `(.L_x_4) ;  /* 0x0000161000027945 */ /* 0x000fe20003800200 */
[----:B------:R-:W-:-:S11]  /*0210*/  MOV R11, RZ ;  /* 0x000000ff000b7202 */ /* 0x000fd60000000f00 */
[----:B-1----:R-:W-:Y:S05]  /*0220*/  @!P0 BRA `(.L_x_5) ;  /* 0x0000001400788947 */ /* 0x002fea0003800000 */
[----:B------:R-:W0:Y:S01]  /*0230*/  LDCU.128 UR8, c[0x3][0x10] ;  /* 0x00c00200ff0877ac */ /* 0x000e220008000c00 */
[----:B------:R-:W-:Y:S01]  /*0240*/  LOP3.LUT R11, R21, 0x7ffffff8, RZ, 0xc0, !PT ;  /* 0x7ffffff8150b7812 */ /* 0x000fe200078ec0ff */
[----:B------:R-:W1:Y:S03]  /*0250*/  LDCU.128 UR12, c[0x3][0x20] ;  /* 0x00c00400ff0c77ac */ /* 0x000e660008000c00 */
[----:B------:R-:W-:Y:S01]  /*0260*/  IADD3 R10, PT, PT, -R11, RZ, RZ ;  /* 0x000000ff0b0a7210 */ /* 0x000fe20007ffe1ff */
[----:B0-----:R-:W-:Y:S02]  /*0270*/  UIADD3 UR10, UP1, UPT, UR10, 0x10, URZ ;  /* 0x000000100a0a7890 */ /* 0x001fe4000ff3e0ff */
[----:B------:R-:W-:Y:S02]  /*0280*/  UIADD3 UR8, UP2, UPT, UR8, 0x10, URZ ;  /* 0x0000001008087890 */ /* 0x000fe4000ff5e0ff */
[----:B------:R-:W-:-:S02]  /*0290*/  UIADD3.X UR11, UPT, UPT, URZ, UR11, URZ, UP1, !UPT ;  /* 0x0000000bff0b7290 */ /* 0x000fc40008ffe4ff */
[----:B-1----:R-:W-:Y:S01]  /*02a0*/  UIADD3 UR6, UP0, UPT, UR12, 0x10, URZ ;  /* 0x000000100c067890 */ /* 0x002fe2000ff1e0ff */
[----:B------:R-:W-:Y:S01]  /*02b0*/  MOV R2, UR10 ;  /* 0x0000000a00027c02 */ /* 0x000fe20008000f00 */
[----:B------:R-:W-:Y:S01]  /*02c0*/  UIADD3 UR4, UP1, UPT, UR14, 0x10, URZ ;  /* 0x000000100e047890 */ /* 0x000fe2000ff3e0ff */
[----:B------:R-:W-:Y:S01]  /*02d0*/  MOV R4, UR8 ;  /* 0x0000000800047c02 */ /* 0x000fe20008000f00 */
[----:B------:R-:W-:Y:S01]  /*02e0*/  UIADD3.X UR9, UPT, UPT, URZ, UR9, URZ, UP2, !UPT ;  /* 0x00000009ff097290 */ /* 0x000fe200097fe4ff */
[----:B------:R-:W-:Y:S01]  /*02f0*/  MOV R3, UR11 ;  /* 0x0000000b00037c02 */ /* 0x000fe20008000f00 */
[----:B------:R-:W-:Y:S01]  /*0300*/  UIADD3.X UR7, UPT, UPT, URZ, UR13, URZ, UP0, !UPT ;  /* 0x0000000dff077290 */ /* 0x000fe200087fe4ff */
[----:B------:R-:W-:Y:S01]  /*0310*/  MOV R6, UR6 ;  /* 0x0000000600067c02 */ /* 0x000fe20008000f00 */
[----:B------:R-:W-:Y:S01]  /*0320*/  UIADD3.X UR5, UPT, UPT, URZ, UR15, URZ, UP1, !UPT ;  /* 0x0000000fff057290 */ /* 0x000fe20008ffe4ff */
[----:B------:R-:W-:Y:S02]  /*0330*/  MOV R8, UR4 ;  /* 0x0000000400087c02 */ /* 0x000fe40008000f00 */
[----:B------:R-:W-:-:S02]  /*0340*/  MOV R5, UR9 ;  /* 0x0000000900057c02 */ /* 0x000fc40008000f00 */
[----:B------:R-:W-:Y:S02]  /*0350*/  MOV R7, UR7 ;  /* 0x0000000700077c02 */ /* 0x000fe40008000f00 */
[----:B------:R-:W-:-:S07]  /*0360*/  MOV R9, UR5 ;  /* 0x0000000500097c02 */ /* 0x000fce0008000f00 */
.L_x_46:
[----:B------:R-:W2:Y:S04]  /*0370*/  LDG.E R23, desc[UR16][R2.64+-0x10] ;  /* 0xfffff01002177981 */ /* 0x000ea8000c1e1900 */
[----:B------:R-:W3:Y:S04]  /*0380*/  LDG.E R0, desc[UR16][R4.64+-0x10] ;  /* 0xfffff01004007981 */ /* 0x000ee8000c1e1900 */
[----:B------:R-:W4:Y:S01]  /*0390*/  LDG.E R24, desc[UR16][R6.64+-0x10] ;  /* 0xfffff01006187981 */ /* 0x000f22000c1e1900 */
[----:B------:R-:W-:Y:S01]  /*03a0*/  BSSY.RECONVERGENT B3, `(.L_x_6) ;  /* 0x0000013000037945 */ /* 0x000fe20003800200 */
[----:B--2--5:R-:W-:Y:S01]  /*03b0*/  FADD R23, R14, -R23 ;  /* 0x800000170e177221 */ /* 0x024fe20000000000 */
[----:B---3--:R-:W-:-:S03]  /*03c0*/  FADD R0, R15, -R0 ;  /* 0x800000000f007221 */ /* 0x008fc60000000000 */
[----:B------:R-:W-:Y:S01]  /*03d0*/  FMUL R23, R23, R23 ;  /* 0x0000001717177220 */ /* 0x000fe20000400000 */
[----:B----4-:R-:W-:-:S03]  /*03e0*/  FADD R24, R13, -R24 ;  /* 0x800000180d187221 */ /* 0x010fc60000000000 */
[----:B------:R-:W-:-:S04]  /*03f0*/  FFMA R23, R0, R0, R23 ;  /* 0x0000000000177223 */ /* 0x000fc80000000017 */
[----:B------:R-:W-:-:S04]  /*0400*/  FFMA R23, R24, R24, R23 ;  /* 0x0000001818177223 */ /* 0x000fc80000000017 */
[----:B------:R0:W1:Y:S01]  /*0410*/  MUFU.RSQ R24, R23 ;  /* 0x0000001700187308 */ /* 0x0000620000001400 */
[----:B------:R-:W-:-:S04]  /*0420*/  IADD3 R0, PT, PT, R23, -0xd000000, RZ ;  /* 0xf300000017007810 */ /* 0x000fc80007ffe0ff */
[----:B------:R-:W-:-:S13]  /*0430*/  ISETP.GT.U32.AND P0, PT, R0, 0x727fffff, PT ;  /* 0x727fffff0000780c */ /* 0x000fda0003f04070 */
[----:B01----:R-:W-:Y:S05]  /*0440*/  @!P0 BRA `(.L_x_7) ;  /* 0x0000000000108947 */ /* 0x003fea0003800000 */
[----:B------:R-:W-:-:S07]  /*0450*/  MOV R0, 0x470 ;  /* 0x0000047000007802 */ /* 0x000fce0000000f00 */
[----:B------:R-:W-:Y:S05]  /*0460*/  CALL.REL.NOINC `($__internal_0_$__cuda_sm20_sqrt_rn_f32_slowpath) ;  /* 0x0000002800307944 */ /* 0x000fea0003c00000 */
[----:B------:R-:W-:Y:S01]  /*0470*/  MOV R0, R28 ;  /* 0x0000001c00007202 */ /* 0x000fe20000000f00 */
[----:B------:R-:W-:Y:S06]  /*0480*/  BRA `(.L_x_8) ;  /* 0x0000000000107947 */ /* 0x000fec0003800000 */
.L_x_7:
[----:B------:R-:W-:Y:S01]  /*0490*/  FMUL.FTZ R0, R23, R24 ;  /* 0x0000001817007220 */ /* 0x000fe20000410000 */
[----:B------:R-:W-:-:S03]  /*04a0*/  FMUL.FTZ R24, R24, 0.5 ;  /* 0x3f00000018187820 */ /* 0x000fc60000410000 */
[----:B------:R-:W-:-:S04]  /*04b0*/  FFMA R23, -R0, R0, R23 ;  /* 0x0000000000177223 */ /* 0x000fc80000000117 */
[----:B------:R-:W-:-:S07]  /*04c0*/  FFMA R0, R23, R24, R0 ;  /* 0x0000001817007223 */ /* 0x000fce0000000000 */
.L_x_8:
[----:B------:R-:W-:Y:S05]  /*04d0*/  BSYNC.RECONVERGENT B3 ;  /* 0x0000000000037941 */ /* 0x000fea0003800200 */
.L_x_6:
[----:B------:R-:W2:Y:S01]  /*04e0*/  LDG.E R29, desc[UR16][R8.64+-0x10] ;  /* 0xfffff010081d7981 */ /* 0x000ea2000c1e1900 */
[----:B------:R-:W0:Y:S01]  /*04f0*/  MUFU.RCP R23, R0 ;  /* 0x0000000000177308 */ /* 0x000e220000001000 */
[----:B------:R-:W-:Y:S01]  /*0500*/  BSSY.RECONVERGENT B5, `(.L_x_9) ;  /* 0x000000c000057945 */ /* 0x000fe20003800200 */
[----:B0-----:R-:W-:-:S04]  /*0510*/  FFMA R24, R23, -R0, 1 ;  /* 0x3f80000017187423 */ /* 0x001fc80000000800 */
[----:B------:R-:W-:Y:S01]  /*0520*/  FFMA R24, R23, R24, R23 ;  /* 0x0000001817187223 */ /* 0x000fe20000000017 */
[----:B--2---:R-:W-:-:S04]  /*0530*/  FMUL R29, R12, R29 ;  /* 0x0000001d0c1d7220 */ /* 0x004fc80000400000 */
[----:B------:R-:W0:Y:S01]  /*0540*/  FCHK P0, R29, R0 ;  /* 0x000000001d007302 */ /* 0x000e220000000000 */
[----:B------:R-:W-:-:S04]  /*0550*/  FFMA R23, R29, R24, RZ ;  /* 0x000000181d177223 */ /* 0x000fc800000000ff */
[----:B------:R-:W-:-:S04]  /*0560*/  FFMA R25, R23, -R0, R29 ;  /* 0x8000000017197223 */ /* 0x000fc8000000001d */
[----:B------:R-:W-:Y:S01]  /*0570*/  FFMA R23, R24, R25, R23 ;  /* 0x0000001918177223 */ /* 0x000fe20000000017 */
[----:B0-----:R-:W-:Y:S06]  /*0580*/  @!P0 BRA `(.L_x_10) ;  /* 0x00000000000c8947 */ /* 0x001fec0003800000 */
[----:B------:R-:W-:-:S07]  /*0590*/  MOV R24, 0x5b0 ;  /* 0x000005b000187802 */ /* 0x000fce0000000f00 */
[----:B------:R-:W-:Y:S05]  /*05a0*/  CALL.REL.NOINC `($__internal_1_$__cuda_sm3x_div_rn_noftz_f32_slowpath) ;  /* 0x0000002800387944 */ /* 0x000fea0003c00000 */
[----:B------:R-:W-:-:S07]  /*05b0*/  MOV R23, R0 ;  /* 0x0000000000177202 */ /* 0x000fce0000000f00 */
.L_x_10:
[----:B------:R-:W-:Y:S05]  /*05c0*/  BSYNC.RECONVERGENT B5 ;  /* 0x0000000000057941 */ /* 0x000fea0003800200 */
.L_x_9:
[----:B------:R-:W2:Y:S04]  /*05d0*/  LDG.E R25, desc[UR16][R2.64+-0xc] ;  /* 0xfffff41002197981 */ /* 0x000ea8000c1e1900 */
[----:B------:R-:W3:Y:S04]  /*05e0*/  LDG.E R0, desc[UR16][R4.64+-0xc] ;  /* 0xfffff41004007981 */ /* 0x000ee8000c1e1900 */
[----:B------:R-:W4:Y:S01]  /*05f0*/  LDG.E R24, desc[UR16][R6.64+-0xc] ;  /* 0xfffff41006187981 */ /* 0x000f22000c1e1900 */
[----:B------:R-:W-:Y:S01]  /*0600*/  BSSY.RECONVERGENT B3, `(.L_x_11) ;  /* 0x0000015000037945 */ /* 0x000fe20003800200 */
[----:B------:R-:W-:Y:S01]  /*0610*/  FADD R32, R23, R32 ;  /* 0x0000002017207221 */ /* 0x000fe20000000000 */
[----:B--2---:R-:W-:Y:S01]  /*0620*/  FADD R25, R14, -R25 ;  /* 0x800000190e197221 */ /* 0x004fe20000000000 */
        /* <DEDUP_REMOVED lines=9> */
[----:B------:R-:W-:Y:S02]  /*06c0*/  MOV R23, R25 ;  /* 0x0000001900177202 */ /* 0x000fe40000000f00 */
[----:B------:R-:W-:-:S07]  /*06d0*/  MOV R0, 0x6f0 ;  /* 0x000006f000007802 */ /* 0x000fce0000000f00 */
[----:B------:R-:W-:Y:S05]  /*06e0*/  CALL.REL.NOINC `($__internal_0_$__cuda_sm20_sqrt_rn_f32_slowpath) ;  /* 0x0000002400907944 */ /* 0x000fea0003c00000 */
[----:B------:R-:W-:Y:S01]  /*06f0*/  MOV R0, R28 ;  /* 0x0000001c00007202 */ /* 0x000fe20000000f00 */
[----:B------:R-:W-:Y:S06]  /*0700*/  BRA `(.L_x_13) ;  /* 0x0000000000107947 */ /* 0x000fec0003800000 */
.L_x_12:
[----:B------:R-:W-:Y:S01]  /*0710*/  FMUL.FTZ R0, R25, R24 ;  /* 0x0000001819007220 */ /* 0x000fe20000410000 */
[----:B------:R-:W-:-:S03]  /*0720*/  FMUL.FTZ R24, R24, 0.5 ;  /* 0x3f00000018187820 */ /* 0x000fc60000410000 */
[----:B------:R-:W-:-:S04]  /*0730*/  FFMA R23, -R0, R0, R25 ;  /* 0x0000000000177223 */ /* 0x000fc80000000119 */
[----:B------:R-:W-:-:S07]  /*0740*/  FFMA R0, R23, R24, R0 ;  /* 0x0000001817007223 */ /* 0x000fce0000000000 */
.L_x_13:
[----:B------:R-:W-:Y:S05]  /*0750*/  BSYNC.RECONVERGENT B3 ;  /* 0x0000000000037941 */ /* 0x000fea0003800200 */
.L_x_11:
        /* <DEDUP_REMOVED lines=14> */
.L_x_15:
[----:B------:R-:W-:Y:S05]  /*0840*/  BSYNC.RECONVERGENT B5 ;  /* 0x0000000000057941 */ /* 0x000fea0003800200 */
.L_x_14:
        /* <DEDUP_REMOVED lines=20> */
.L_x_17:
[----:B------:R-:W-:Y:S01]  /*0990*/  FMUL.FTZ R0, R25, R24 ;  /* 0x0000001819007220 */ /* 0x000fe20000410000 */
[----:B------:R-:W-:-:S03]  /*09a0*/  FMUL.FTZ R24, R24, 0.5 ;  /* 0x3f00000018187820 */ /* 0x000fc60000410000 */
[----:B------:R-:W-:-:S04]  /*09b0*/  FFMA R23, -R0, R0, R25 ;  /* 0x0000000000177223 */ /* 0x000fc80000000119 */
[----:B------:R-:W-:-:S07]  /*09c0*/  FFMA R0, R23, R24, R0 ;  /* 0x0000001817007223 */ /* 0x000fce0000000000 */
.L_x_18:
[----:B------:R-:W-:Y:S05]  /*09d0*/  BSYNC.RECONVERGENT B3 ;  /* 0x0000000000037941 */ /* 0x000fea0003800200 */
.L_x_16:
        /* <DEDUP_REMOVED lines=14> */
.L_x_20:
[----:B------:R-:W-:Y:S05]  /*0ac0*/  BSYNC.RECONVERGENT B5 ;  /* 0x0000000000057941 */ /* 0x000fea0003800200 */
.L_x_19:
        /* <DEDUP_REMOVED lines=20> */
.L_x_22:
[----:B------:R-:W-:Y:S01]  /*0c10*/  FMUL.FTZ R0, R25, R24 ;  /* 0x0000001819007220 */ /* 0x000fe20000410000 */
[----:B------:R-:W-:-:S03]  /*0c20*/  FMUL.FTZ R24, R24, 0.5 ;  /* 0x3f00000018187820 */ /* 0x000fc60000410000 */
[----:B------:R-:W-:-:S04]  /*0c30*/  FFMA R23, -R0, R0, R25 ;  /* 0x0000000000177223 */ /* 0x000fc80000000119 */
[----:B------:R-:W-:-:S07]  /*0c40*/  FFMA R0, R23, R24, R0 ;  /* 0x0000001817007223 */ /* 0x000fce0000000000 */
.L_x_23:
[----:B------:R-:W-:Y:S05]  /*0c50*/  BSYNC.RECONVERGENT B3 ;  /* 0x0000000000037941 */ /* 0x000fea0003800200 */
.L_x_21:
        /* <DEDUP_REMOVED lines=14> */
.L_x_25:
[----:B------:R-:W-:Y:S05]  /*0d40*/  BSYNC.RECONVERGENT B5 ;  /* 0x0000000000057941 */ /* 0x000fea0003800200 */
.L_x_24:
        /* <DEDUP_REMOVED lines=20> */
.L_x_27:
[----:B------:R-:W-:Y:S01]  /*0e90*/  FMUL.FTZ R0, R25, R24 ;  /* 0x0000001819007220 */ /* 0x000fe20000410000 */
[----:B------:R-:W-:-:S03]  /*0ea0*/  FMUL.FTZ R24, R24, 0.5 ;  /* 0x3f00000018187820 */ /* 0x000fc60000410000 */
[----:B------:R-:W-:-:S04]  /*0eb0*/  FFMA R23, -R0, R0, R25 ;  /* 0x0000000000177223 */ /* 0x000fc80000000119 */
[----:B------:R-:W-:-:S07]  /*0ec0*/  FFMA R0, R23, R24, R0 ;  /* 0x0000001817007223 */ /* 0x000fce0000000000 */
.L_x_28:
[----:B------:R-:W-:Y:S05]  /*0ed0*/  BSYNC.RECONVERGENT B3 ;  /* 0x0000000000037941 */ /* 0x000fea0003800200 */
.L_x_26:
        /* <DEDUP_REMOVED lines=14> */
.L_x_30:
[----:B------:R-:W-:Y:S05]  /*0fc0*/  BSYNC.RECONVERGENT B5 ;  /* 0x0000000000057941 */ /* 0x000fea0003800200 */
.L_x_29:
        /* <DEDUP_REMOVED lines=20> */
.L_x_32:
[----:B------:R-:W-:Y:S01]  /*1110*/  FMUL.FTZ R0, R25, R24 ;  /* 0x0000001819007220 */ /* 0x000fe20000410000 */
[----:B------:R-:W-:-:S03]  /*1120*/  FMUL.FTZ R24, R24, 0.5 ;  /* 0x3f00000018187820 */ /* 0x000fc60000410000 */
[----:B------:R-:W-:-:S04]  /*1130*/  FFMA R23, -R0, R0, R25 ;  /* 0x0000000000177223 */ /* 0x000fc80000000119 */
[----:B------:R-:W-:-:S07]  /*1140*/  FFMA R0, R23, R24, R0 ;  /* 0x0000001817007223 */ /* 0x000fce0000000000 */
.L_x_33:
[----:B------:R-:W-:Y:S05]  /*1150*/  BSYNC.RECONVERGENT B3 ;  /* 0x0000000000037941 */ /* 0x000fea0003800200 */
.L_x_31:
        /* <DEDUP_REMOVED lines=14> */
.L_x_35:
[----:B------:R-:W-:Y:S05]  /*1240*/  BSYNC.RECONVERGENT B5 ;  /* 0x0000000000057941 */ /* 0x000fea0003800200 */
.L_x_34:
        /* <DEDUP_REMOVED lines=20> */
.L_x_37:
[----:B------:R-:W-:Y:S01]  /*1390*/  FMUL.FTZ R0, R25, R24 ;  /* 0x0000001819007220 */ /* 0x000fe20000410000 */
[----:B------:R-:W-:-:S03]  /*13a0*/  FMUL.FTZ R24, R24, 0.5 ;  /* 0x3f00000018187820 */ /* 0x000fc60000410000 */
[----:B------:R-:W-:-:S04]  /*13b0*/  FFMA R23, -R0, R0, R25 ;  /* 0x0000000000177223 */ /* 0x000fc80000000119 */
[----:B------:R-:W-:-:S07]  /*13c0*/  FFMA R0, R23, R24, R0 ;  /* 0x0000001817007223 */ /* 0x000fce0000000000 */
.L_x_38:
[----:B------:R-:W-:Y:S05]  /*13d0*/  BSYNC.RECONVERGENT B3 ;  /* 0x0000000000037941 */ /* 0x000fea0003800200 */
.L_x_36:
        /* <DEDUP_REMOVED lines=14> */
.L_x_40:
[----:B------:R-:W-:Y:S05]  /*14c0*/  BSYNC.RECONVERGENT B5 ;  /* 0x0000000000057941 */ /* 0x000fea0003800200 */
.L_x_39:
        /* <DEDUP_REMOVED lines=20> */
.L_x_42:
[----:B------:R-:W-:Y:S01]  /*1610*/  FMUL.FTZ R0, R25, R24 ;  /* 0x0000001819007220 */ /* 0x000fe20000410000 */
[----:B------:R-:W-:-:S03]  /*1620*/  FMUL.FTZ R24, R24, 0.5 ;  /* 0x3f00000018187820 */ /* 0x000fc60000410000 */
[----:B------:R-:W-:-:S04]  /*1630*/  FFMA R23, -R0, R0, R25 ;  /* 0x0000000000177223 */ /* 0x000fc80000000119 */
[----:B------:R-:W-:-:S07]  /*1640*/  FFMA R0, R23, R24, R0 ;  /* 0x0000001817007223 */ /* 0x000fce0000000000 */
.L_x_43:
[----:B------:R-:W-:Y:S05]  /*1650*/  BSYNC.RECONVERGENT B3 ;  /* 0x0000000000037941 */ /* 0x000fea0003800200 */
.L_x_41:
        /* <DEDUP_REMOVED lines=14> */
.L_x_45:
[----:B------:R-:W-:Y:S05]  /*1740*/  BSYNC.RECONVERGENT B5 ;  /* 0x0000000000057941 */ /* 0x000fea0003800200 */
.L_x_44:
[----:B------:R-:W-:Y:S01]  /*1750*/  IADD3 R10, PT, PT, R10, 0x8, RZ ;  /* 0x000000080a0a7810 */ /* 0x000fe20007ffe0ff */
[----:B------:R-:W-:Y:S01]  /*1760*/  FADD R32, R32, R23 ;  /* 0x0000001720207221 */ /* 0x000fe20000000000 */
[----:B------:R-:W-:Y:S02]  /*1770*/  IADD3 R4, P1, PT, R4, 0x20, RZ ;  /* 0x0000002004047810 */ /* 0x000fe40007f3e0ff */
[----:B------:R-:W-:Y:S02]  /*1780*/  ISETP.NE.AND P0, PT, R10, RZ, PT ;  /* 0x000000ff0a00720c */ /* 0x000fe40003f05270 */
[----:B------:R-:W-:Y:S02]  /*1790*/  IADD3 R2, P2, PT, R2, 0x20, RZ ;  /* 0x0000002002027810 */ /* 0x000fe40007f5e0ff */
[----:B------:R-:W-:Y:S02]  /*17a0*/  IADD3 R6, P3, PT, R6, 0x20, RZ ;  /* 0x0000002006067810 */ /* 0x000fe40007f7e0ff */
[----:B------:R-:W-:-:S02]  /*17b0*/  IADD3 R8, P4, PT, R8, 0x20, RZ ;  /* 0x0000002008087810 */ /* 0x000fc40007f9e0ff */
[----:B------:R-:W-:Y:S02]  /*17c0*/  IADD3.X R5, PT, PT, RZ, R5, RZ, P1, !PT ;  /* 0x00000005ff057210 */ /* 0x000fe40000ffe4ff */
[----:B------:R-:W-:Y:S02]  /*17d0*/  IADD3.X R3, PT, PT, RZ, R3, RZ, P2, !PT ;  /* 0x00000003ff037210 */ /* 0x000fe400017fe4ff */
[----:B------:R-:W-:Y:S02]  /*17e0*/  IADD3.X R7, PT, PT, RZ, R7, RZ, P3, !PT ;  /* 0x00000007ff077210 */ /* 0x000fe40001ffe4ff */
[----:B------:R-:W-:Y:S01]  /*17f0*/  IADD3.X R9, PT, PT, RZ, R9, RZ, P4, !PT ;  /* 0x00000009ff097210 */ /* 0x000fe200027fe4ff */
[----:B------:R-:W-:Y:S06]  /*1800*/  @P0 BRA `(.L_x_46) ;  /* 0xffffffe800d80947 */ /* 0x000fec000383ffff */
.L_x_5:
[----:B------:R-:W-:Y:S05]  /*1810*/  BSYNC.RECONVERGENT B2 ;  /* 0x0000000000027941 */ /* 0x000fea0003800200 */
.L_x_4:
[----:B------:R-:W-:-:S13]  /*1820*/  LOP3.LUT P0, RZ, R21, 0x7, RZ, 0xc0, !PT ;  /* 0x0000000715ff7812 */ /* 0x000fda000780c0ff */
[----:B------:R-:W-:Y:S05]  /*1830*/  @!P0 BRA `(.L_x_3) ;  /* 0x00000014000c8947 */ /* 0x000fea0003800000 */
[----:B------:R-:W-:Y:S01]  /*1840*/  PRMT R0, R16, 0x9910, RZ ;  /* 0x0000991010007816 */ /* 0x000fe200000000ff */
[----:B------:R-:W-:Y:S01]  /*1850*/  BSSY.RECONVERGENT B2, `(.L_x_47) ;  /* 0x00000ad000027945 */ /* 0x000fe20003800200 */
[----:B------:R-:W-:Y:S02]  /*1860*/  PRMT R3, R22, 0x9910, RZ ;  /* 0x0000991016037816 */ /* 0x000fe400000000ff */
[----:B------:R-:W-:-:S05]  /*1870*/  PRMT R2, R18, 0x9910, RZ ;  /* 0x0000991012027816 */ /* 0x000fca00000000ff */
[----:B------:R-:W-:-:S05]  /*1880*/  IMAD R0, R3, R2, R0 ;  /* 0x0000000203007224 */ /* 0x000fca00078e0200 */
[----:B------:R-:W-:-:S04]  /*1890*/  LOP3.LUT R2, R0, 0x7, RZ, 0xc0, !PT ;  /* 0x0000000700027812 */ /* 0x000fc800078ec0ff */
[----:B------:R-:W-:-:S04]  /*18a0*/  IADD3 R0, PT, PT, R2, -0x1, RZ ;  /* 0xffffffff02007810 */ /* 0x000fc80007ffe0ff */
[----:B------:R-:W-:-:S13]  /*18b0*/  ISETP.GE.U32.AND P0, PT, R0, 0x3, PT ;  /* 0x000000030000780c */ /* 0x000fda0003f06070 */
[----:B------:R-:W-:Y:S05]  /*18c0*/  @!P0 BRA `(.L_x_48) ;  /* 0x0000000800948947 */ /* 0x000fea0003800000 */
[----:B------:R-:W0:Y:S08]  /*18d0*/  LDC.64 R8, c[0x3][0x18] ;  /* 0x00c00600ff087b82 */ /* 0x000e300000000a00 */
[----:B------:R-:W1:Y:S08]  /*18e0*/  LDC.64 R34, c[0x3][0x10] ;  /* 0x00c00400ff227b82 */ /* 0x000e700000000a00 */
[----:B------:R-:W2:Y:S01]  /*18f0*/  LDC.64 R6, c[0x3][0x20] ;  /* 0x00c00800ff067b82 */ /* 0x000ea20000000a00 */
[----:B0-----:R-:W-:-:S05]  /*1900*/  IMAD.WIDE.U32 R8, R11, 0x4, R8 ;  /* 0x000000040b087825 */ /* 0x001fca00078e0008 */
[----:B------:R-:W3:Y:S01]  /*1910*/  LDG.E R3, desc[UR16][R8.64] ;  /* 0x0000001008037981 */ /* 0x000ee2000c1e1900 */
[----:B-1----:R-:W-:-:S05]  /*1920*/  IMAD.WIDE.U32 R34, R11, 0x4, R34 ;  /* 0x000000040b227825 */ /* 0x002fca00078e0022 */
[----:B------:R-:W4:Y:S01]  /*1930*/  LDG.E R0, desc[UR16][R34.64] ;  /* 0x0000001022007981 */ /* 0x000f22000c1e1900 */
[----:B--2---:R-:W-:-:S05]  /*1940*/  IMAD.WIDE.U32 R6, R11, 0x4, R6 ;  /* 0x000000040b067825 */ /* 0x004fca00078e0006 */
[----:B------:R-:W2:Y:S01]  /*1950*/  LDG.E R4, desc[UR16][R6.64] ;  /* 0x0000001006047981 */ /* 0x000ea2000c1e1900 */
[----:B------:R-:W-:Y:S01]  /*1960*/  BSSY.RECONVERGENT B3, `(.L_x_49) ;  /* 0x0000013000037945 */ /* 0x000fe20003800200 */
[----:B---3-5:R-:W-:-:S04]  /*1970*/  FADD R3, R14, -R3 ;  /* 0x800000030e037221 */ /* 0x028fc80000000000 */
[----:B------:R-:W-:Y:S01]  /*1980*/  FMUL R3, R3, R3 ;  /* 0x0000000303037220 */ /* 0x000fe20000400000 */
[----:B----4-:R-:W-:-:S04]  /*1990*/  FADD R0, R15, -R0 ;  /* 0x800000000f007221 */ /* 0x010fc80000000000 */
[----:B------:R-:W-:Y:S01]  /*19a0*/  FFMA R3, R0, R0, R3 ;  /* 0x0000000000037223 */ /* 0x000fe20000000003 */
[----:B--2---:R-:W-:-:S04]  /*19b0*/  FADD R4, R13, -R4 ;  /* 0x800000040d047221 */ /* 0x004fc80000000000 */
[----:B------:R-:W-:-:S05]  /*19c0*/  FFMA R23, R4, R4, R3 ;  /* 0x0000000404177223 */ /* 0x000fca0000000003 */
[----:B------:R-:W-:Y:S01]  /*19d0*/  IADD3 R0, PT, PT, R23, -0xd000000, RZ ;  /* 0xf300000017007810 */ /* 0x000fe20007ffe0ff */
[----:B------:R0:W1:Y:S03]  /*19e0*/  MUFU.RSQ R4, R23 ;  /* 0x0000001700047308 */ /* 0x0000660000001400 */
[----:B------:R-:W-:-:S13]  /*19f0*/  ISETP.GT.U32.AND P0, PT, R0, 0x727fffff, PT ;  /* 0x727fffff0000780c */ /* 0x000fda0003f04070 */
[----:B0-----:R-:W-:Y:S05]  /*1a00*/  @!P0 BRA `(.L_x_50) ;  /* 0x0000000000108947 */ /* 0x001fea0003800000 */
[----:B------:R-:W-:-:S07]  /*1a10*/  MOV R0, 0x1a30 ;  /* 0x00001a3000007802 */ /* 0x000fce0000000f00 */
[----:B-1----:R-:W-:Y:S05]  /*1a20*/  CALL.REL.NOINC `($__internal_0_$__cuda_sm20_sqrt_rn_f32_slowpath) ;  /* 0x0000001000c07944 */ /* 0x002fea0003c00000 */
[----:B------:R-:W-:Y:S01]  /*1a30*/  MOV R0, R28 ;  /* 0x0000001c00007202 */ /* 0x000fe20000000f00 */
[----:B------:R-:W-:Y:S06]  /*1a40*/  BRA `(.L_x_51) ;  /* 0x0000000000107947 */ /* 0x000fec0003800000 */
.L_x_50:
[----:B-1----:R-:W-:Y:S01]  /*1a50*/  FMUL.FTZ R0, R23, R4 ;  /* 0x0000000417007220 */ /* 0x002fe20000410000 */
[----:B------:R-:W-:-:S03]  /*1a60*/  FMUL.FTZ R4, R4, 0.5 ;  /* 0x3f00000004047820 */ /* 0x000fc60000410000 */
[----:B------:R-:W-:-:S04]  /*1a70*/  FFMA R3, -R0, R0, R23 ;  /* 0x0000000000037223 */ /* 0x000fc80000000117 */
[----:B------:R-:W-:-:S07]  /*1a80*/  FFMA R0, R3, R4, R0 ;  /* 0x0000000403007223 */ /* 0x000fce0000000000 */
.L_x_51:
[----:B------:R-:W-:Y:S05]  /*1a90*/  BSYNC.RECONVERGENT B3 ;  /* 0x0000000000037941 */ /* 0x000fea0003800200 */
.L_x_49:
[----:B------:R-:W0:Y:S02]  /*1aa0*/  LDC.64 R4, c[0x3][0x28] ;  /* 0x00c00a00ff047b82 */ /* 0x000e240000000a00 */
[----:B0-----:R-:W-:-:S05]  /*1ab0*/  IMAD.WIDE.U32 R4, R11, 0x4, R4 ;  /* 0x000000040b047825 */ /* 0x001fca00078e0004 */
        /* <DEDUP_REMOVED lines=14> */
.L_x_53:
[----:B------:R-:W-:Y:S05]  /*1ba0*/  BSYNC.RECONVERGENT B5 ;  /* 0x0000000000057941 */ /* 0x000fea0003800200 */
.L_x_52:
        /* <DEDUP_REMOVED lines=19> */
.L_x_55:
[----:B------:R-:W-:Y:S01]  /*1ce0*/  FMUL.FTZ R0, R23, R10 ;  /* 0x0000000a17007220 */ /* 0x000fe20000410000 */
[----:B------:R-:W-:-:S03]  /*1cf0*/  FMUL.FTZ R10, R10, 0.5 ;  /* 0x3f0000000a0a7820 */ /* 0x000fc60000410000 */
[----:B------:R-:W-:-:S04]  /*1d00*/  FFMA R23, -R0, R0, R23 ;  /* 0x0000000000177223 */ /* 0x000fc80000000117 */
[----:B------:R-:W-:-:S07]  /*1d10*/  FFMA R0, R23, R10, R0 ;  /* 0x0000000a17007223 */ /* 0x000fce0000000000 */
.L_x_56:
[----:B------:R-:W-:Y:S05]  /*1d20*/  BSYNC.RECONVERGENT B3 ;  /* 0x0000000000037941 */ /* 0x000fea0003800200 */
.L_x_54:
        /* <DEDUP_REMOVED lines=14> */
.L_x_58:
[----:B------:R-:W-:Y:S05]  /*1e10*/  BSYNC.RECONVERGENT B5 ;  /* 0x0000000000057941 */ /* 0x000fea0003800200 */
.L_x_57:
        /* <DEDUP_REMOVED lines=19> */
.L_x_60:
[----:B------:R-:W-:Y:S01]  /*1f50*/  FMUL.FTZ R0, R23, R24 ;  /* 0x0000001817007220 */ /* 0x000fe20000410000 */
[----:B------:R-:W-:-:S03]  /*1f60*/  FMUL.FTZ R10, R24, 0.5 ;  /* 0x3f000000180a7820 */ /* 0x000fc60000410000 */
[----:B------:R-:W-:-:S04]  /*1f70*/  FFMA R23, -R0, R0, R23 ;  /* 0x0000000000177223 */ /* 0x000fc80000000117 */
[----:B------:R-:W-:-:S07]  /*1f80*/  FFMA R0, R23, R10, R0 ;  /* 0x0000000a17007223 */ /* 0x000fce0000000000 */
.L_x_61:
[----:B------:R-:W-:Y:S05]  /*1f90*/  BSYNC.RECONVERGENT B3 ;  /* 0x0000000000037941 */ /* 0x000fea0003800200 */
.L_x_59:
        /* <DEDUP_REMOVED lines=14> */
.L_x_63:
[----:B------:R-:W-:Y:S05]  /*2080*/  BSYNC.RECONVERGENT B5 ;  /* 0x0000000000057941 */ /* 0x000fea0003800200 */
.L_x_62:
        /* <DEDUP_REMOVED lines=19> */
.L_x_65:
[----:B------:R-:W-:Y:S01]  /*21c0*/  FMUL.FTZ R0, R23, R24 ;  /* 0x0000001817007220 */ /* 0x000fe20000410000 */
[----:B------:R-:W-:-:S03]  /*21d0*/  FMUL.FTZ R6, R24, 0.5 ;  /* 0x3f00000018067820 */ /* 0x000fc60000410000 */
[----:B------:R-:W-:-:S04]  /*21e0*/  FFMA R7, -R0, R0, R23 ;  /* 0x0000000000077223 */ /* 0x000fc80000000117 */
[----:B------:R-:W-:-:S07]  /*21f0*/  FFMA R0, R7, R6, R0 ;  /* 0x0000000607007223 */ /* 0x000fce0000000000 */
.L_x_66:
[----:B------:R-:W-:Y:S05]  /*2200*/  BSYNC.RECONVERGENT B3 ;  /* 0x0000000000037941 */ /* 0x000fea0003800200 */
.L_x_64:
        /* <DEDUP_REMOVED lines=14> */
.L_x_68:
[----:B------:R-:W-:Y:S05]  /*22f0*/  BSYNC.RECONVERGENT B5 ;  /* 0x0000000000057941 */ /* 0x000fea0003800200 */
.L_x_67:
[----:B------:R-:W-:Y:S01]  /*2300*/  FADD R32, R3, R6 ;  /* 0x0000000603207221 */ /* 0x000fe20000000000 */
[----:B------:R-:W-:-:S07]  /*2310*/  IADD3 R11, PT, PT, R11, 0x4, RZ ;  /* 0x000000040b0b7810 */ /* 0x000fce0007ffe0ff */
.L_x_48:
[----:B------:R-:W-:Y:S05]  /*2320*/  BSYNC.RECONVERGENT B2 ;  /* 0x0000000000027941 */ /* 0x000fea0003800200 */
.L_x_47:
        /* <DEDUP_REMOVED lines=8> */
[----:B------:R-:W-:-:S13]  /*23b0*/  ISETP.NE.AND P0, PT, R0, 0x1, PT ;  /* 0x000000010000780c */ /* 0x000fda0003f05270 */
        /* <DEDUP_REMOVED lines=25> */
.L_x_72:
[----:B-1----:R-:W-:Y:S01]  /*2550*/  FMUL.FTZ R0, R23, R10 ;  /* 0x0000000a17007220 */ /* 0x002fe20000410000 */
[----:B------:R-:W-:-:S03]  /*2560*/  FMUL.FTZ R10, R10, 0.5 ;  /* 0x3f0000000a0a7820 */ /* 0x000fc60000410000 */
[----:B------:R-:W-:-:S04]  /*2570*/  FFMA R3, -R0, R0, R23 ;  /* 0x0000000000037223 */ /* 0x000fc80000000117 */
[----:B------:R-:W-:-:S07]  /*2580*/  FFMA R0, R3, R10, R0 ;  /* 0x0000000a03007223 */ /* 0x000fce0000000000 */
.L_x_73:
[----:B------:R-:W-:Y:S05]  /*2590*/  BSYNC.RECONVERGENT B3 ;  /* 0x0000000000037941 */ /* 0x000fea0003800200 */
.L_x_71:
        /* <DEDUP_REMOVED lines=16> */
.L_x_75:
[----:B------:R-:W-:Y:S05]  /*26a0*/  BSYNC.RECONVERGENT B5 ;  /* 0x0000000000057941 */ /* 0x000fea0003800200 */
.L_x_74:
        /* <DEDUP_REMOVED lines=19> */
.L_x_77:
[----:B------:R-:W-:Y:S01]  /*27e0*/  FMUL.FTZ R0, R23, R10 ;  /* 0x0000000a17007220 */ /* 0x000fe20000410000 */
[----:B------:R-:W-:-:S03]  /*27f0*/  FMUL.FTZ R4, R10, 0.5 ;  /* 0x3f0000000a047820 */ /* 0x000fc60000410000 */
[----:B------:R-:W-:-:S04]  /*2800*/  FFMA R3, -R0, R0, R23 ;  /* 0x0000000000037223 */ /* 0x000fc80000000117 */
[----:B------:R-:W-:-:S07]  /*2810*/  FFMA R0, R3, R4, R0 ;  /* 0x0000000403007223 */ /* 0x000fce0000000000 */
.L_x_78:
[----:B------:R-:W-:Y:S05]  /*2820*/  BSYNC.RECONVERGENT B3 ;  /* 0x0000000000037941 */ /* 0x000fea0003800200 */
.L_x_76:
        /* <DEDUP_REMOVED lines=14> */
.L_x_80:
[----:B------:R-:W-:Y:S05]  /*2910*/  BSYNC.RECONVERGENT B5 ;  /* 0x0000000000057941 */ /* 0x000fea0003800200 */
.L_x_79:
[----:B------:R-:W-:Y:S01]  /*2920*/  FADD R32, R32, R3 ;  /* 0x0000000320207221 */ /* 0x000fe20000000000 */
[----:B------:R-:W-:-:S07]  /*2930*/  IADD3 R11, PT, PT, R11, 0x2, RZ ;  /* 0x000000020b0b7810 */ /* 0x000fce0007ffe0ff */
.L_x_70:
[----:B------:R-:W-:Y:S05]  /*2940*/  BSYNC.RECONVERGENT B2 ;  /* 0x0000000000027941 */ /* 0x000fea0003800200 */
.L_x_69:
[----:B------:R-:W-:-:S04]  /*2950*/  LOP3.LUT R2, R2, 0x1, RZ, 0xc0, !PT ;  /* 0x0000000102027812 */ /* 0x000fc800078ec0ff */
[----:B------:R-:W-:-:S13]  /*2960*/  ISETP.NE.U32.AND P0, PT, R2, 0x1, PT ;  /* 0x000000010200780c */ /* 0x000fda0003f05070 */
[----:B------:R-:W-:Y:S05]  /*2970*/  @P0 BRA `(.L_x_3) ;  /* 0x0000000000bc0947 */ /* 0x000fea0003800000 */
[----:B------:R-:W0:Y:S08]  /*2980*/  LDC.64 R6, c[0x3][0x18] ;  /* 0x00c00600ff067b82 */ /* 0x000e300000000a00 */
[----:B------:R-:W1:Y:S08]  /*2990*/  LDC.64 R4, c[0x3][0x10] ;  /* 0x00c00400ff047b82 */ /* 0x000e700000000a00 */
[----:B------:R-:W2:Y:S01]  /*29a0*/  LDC.64 R2, c[0x3][0x20] ;  /* 0x00c00800ff027b82 */ /* 0x000ea20000000a00 */
[----:B0-----:R-:W-:-:S06]  /*29b0*/  IMAD.WIDE.U32 R6, R11, 0x4, R6 ;  /* 0x000000040b067825 */ /* 0x001fcc00078e0006 */
[----:B------:R-:W3:Y:S01]  /*29c0*/  LDG.E R7, desc[UR16][R6.64] ;  /* 0x0000001006077981 */ /* 0x000ee2000c1e1900 */
[----:B-1----:R-:W-:-:S06]  /*29d0*/  IMAD.WIDE.U32 R4, R11, 0x4, R4 ;  /* 0x000000040b047825 */ /* 0x002fcc00078e0004 */
[----:B------:R-:W4:Y:S01]  /*29e0*/  LDG.E R4, desc[UR16][R4.64] ;  /* 0x0000001004047981 */ /* 0x000f22000c1e1900 */
[----:B--2---:R-:W-:-:S06]  /*29f0*/  IMAD.WIDE.U32 R2, R11, 0x4, R2 ;  /* 0x000000040b027825 */ /* 0x004fcc00078e0002 */
        /* <DEDUP_REMOVED lines=16> */
.L_x_82:
[----:B-1----:R-:W-:Y:S01]  /*2b00*/  FMUL.FTZ R0, R23, R6 ;  /* 0x0000000617007220 */ /* 0x002fe20000410000 */
[----:B------:R-:W-:-:S03]  /*2b10*/  FMUL.FTZ R2, R6, 0.5 ;  /* 0x3f00000006027820 */ /* 0x000fc60000410000 */
[----:B------:R-:W-:-:S04]  /*2b20*/  FFMA R3, -R0, R0, R23 ;  /* 0x0000000000037223 */ /* 0x000fc80000000117 */
[----:B------:R-:W-:-:S07]  /*2b30*/  FFMA R0, R3, R2, R0 ;  /* 0x0000000203007223 */ /* 0x000fce0000000000 */
.L_x_83:
[----:B------:R-:W-:Y:S05]  /*2b40*/  BSYNC.RECONVERGENT B2 ;  /* 0x0000000000027941 */ /* 0x000fea0003800200 */
.L_x_81:
[----:B------:R-:W0:Y:S02]  /*2b50*/  LDC.64 R2, c[0x3][0x28] ;  /* 0x00c00a00ff027b82 */ /* 0x000e240000000a00 */
[----:B0-----:R-:W-:-:S06]  /*2b60*/  IMAD.WIDE.U32 R2, R11, 0x4, R2 ;  /* 0x000000040b027825 */ /* 0x001fcc00078e0002 */
        /* <DEDUP_REMOVED lines=14> */
.L_x_85:
[----:B------:R-:W-:Y:S05]  /*2c50*/  BSYNC.RECONVERGENT B2 ;  /* 0x0000000000027941 */ /* 0x000fea0003800200 */
.L_x_84:
[----:B------:R-:W-:-:S07]  /*2c60*/  FADD R32, R32, R5 ;  /* 0x0000000520207221 */ /* 0x000fce0000000000 */
.L_x_3:
[----:B------:R-:W-:Y:S05]  /*2c70*/  BSYNC.RECONVERGENT B0 ;  /* 0x0000000000007941 */ /* 0x000fea0003800200 */
.L_x_2:
[----:B------:R-:W1:Y:S01]  /*2c80*/  LDCU UR4, c[0x3][URZ] ;  /* 0x00c00000ff0477ac */ /* 0x000e620008000800 */
[----:B0-----:R-:W-:Y:S02]  /*2c90*/  IADD3 R21, PT, PT, R22, R21, RZ ;  /* 0x0000001516157210 */ /* 0x001fe40007ffe0ff */
[----:B------:R-:W-:Y:S02]  /*2ca0*/  IADD3 R18, PT, PT, R18, 0x1, RZ ;  /* 0x0000000112127810 */ /* 0x000fe40007ffe0ff */
[----:B------:R-:W-:Y:S02]  /*2cb0*/  IADD3 R19, PT, PT, R19, 0x1, RZ ;  /* 0x0000000113137810 */ /* 0x000fe40007ffe0ff */
[----:B------:R-:W-:Y:S02]  /*2cc0*/  IADD3 R20, PT, PT, R20, 0x1, RZ ;  /* 0x0000000114147810 */ /* 0x000fe40007ffe0ff */
[----:B-1----:R-:W-:-:S13]  /*2cd0*/  ISETP.GE.AND P0, PT, R21, UR4, PT ;  /* 0x0000000415007c0c */ /* 0x002fda000bf06270 */
[----:B------:R-:W-:Y:S05]  /*2ce0*/  @!P0 BRA `(.L_x_86) ;  /* 0xffffffd400008947 */ /* 0x000fea000383ffff */
.L_x_1:
[----:B------:R-:W-:Y:S05]  /*2cf0*/  BSYNC.RECONVERGENT B1 ;  /* 0x0000000000017941 */ /* 0x000fea0003800200 */
.L_x_0:
[----:B------:R-:W0:Y:S02]  /*2d00*/  LDC.64 R2, c[0x3][0x30] ;  /* 0x00c00c00ff027b82 */ /* 0x000e240000000a00 */
[----:B0-----:R-:W-:Y:S01]  /*2d10*/  REDG.E.ADD.F32.FTZ.RN.STRONG.GPU desc[UR16][R2.64], R32 ;  /* 0x00000020020079a6 */ /* 0x001fe2000c12f310 */
[----:B------:R-:W-:Y:S05]  /*2d20*/  EXIT ;  /* 0x000000000000794d */ /* 0x000fea0003800000 */
        .weak           $__internal_0_$__cuda_sm20_sqrt_rn_f32_slowpath
        .type           $__internal_0_$__cuda_sm20_sqrt_rn_f32_slowpath,@function
        .size           $__internal_0_$__cuda_sm20_sqrt_rn_f32_slowpath,($__internal_1_$__cuda_sm3x_div_rn_noftz_f32_slowpath - $__internal_0_$__cuda_sm20_sqrt_rn_f32_slowpath)
$__internal_0_$__cuda_sm20_sqrt_rn_f32_slowpath:
[----:B------:R-:W-:-:S13]  /*2d30*/  LOP3.LUT P0, RZ, R23, 0x7fffffff, RZ, 0xc0, !PT ;  /* 0x7fffffff17ff7812 */ /* 0x000fda000780c0ff */
[----:B------:R-:W-:Y:S01]  /*2d40*/  @!P0 MOV R28, R23 ;  /* 0x00000017001c8202 */ /* 0x000fe20000000f00 */
[----:B------:R-:W-:Y:S06]  /*2d50*/  @!P0 BRA `(.L_x_87) ;  /* 0x0000000000408947 */ /* 0x000fec0003800000 */
[----:B------:R-:W-:-:S13]  /*2d60*/  FSETP.GEU.FTZ.AND P0, PT, R23, RZ, PT ;  /* 0x000000ff1700720b */ /* 0x000fda0003f1e000 */
[----:B------:R-:W-:Y:S01]  /*2d70*/  @!P0 MOV R28, 0x7fffffff ;  /* 0x7fffffff001c8802 */ /* 0x000fe20000000f00 */
[----:B------:R-:W-:Y:S06]  /*2d80*/  @!P0 BRA `(.L_x_87) ;  /* 0x0000000000348947 */ /* 0x000fec0003800000 */
[----:B------:R-:W-:-:S13]  /*2d90*/  FSETP.GTU.FTZ.AND P0, PT, |R23|, +INF , PT ;  /* 0x7f8000001700780b */ /* 0x000fda0003f1c200 */
[----:B------:R-:W-:Y:S01]  /*2da0*/  @P0 FADD.FTZ R28, R23, 1 ;  /* 0x3f800000171c0421 */ /* 0x000fe20000010000 */
[----:B------:R-:W-:Y:S06]  /*2db0*/  @P0 BRA `(.L_x_87) ;  /* 0x0000000000280947 */ /* 0x000fec0003800000 */
[----:B------:R-:W-:-:S13]  /*2dc0*/  FSETP.NEU.FTZ.AND P0, PT, |R23|, +INF , PT ;  /* 0x7f8000001700780b */ /* 0x000fda0003f1d200 */
[----:B------:R-:W-:Y:S01]  /*2dd0*/  @P0 FFMA R27, R23, 1.84467440737095516160e+19, RZ ;  /* 0x5f800000171b0823 */ /* 0x000fe200000000ff */
[----:B------:R-:W-:-:S03]  /*2de0*/  @!P0 MOV R28, R23 ;  /* 0x00000017001c8202 */ /* 0x000fc60000000f00 */
[----:B------:R-:W0:Y:S02]  /*2df0*/  @P0 MUFU.RSQ R24, R27 ;  /* 0x0000001b00180308 */ /* 0x000e240000001400 */
[----:B0-----:R-:W-:Y:S01]  /*2e00*/  @P0 FMUL.FTZ R26, R27, R24 ;  /* 0x000000181b1a0220 */ /* 0x001fe20000410000 */
[----:B------:R-:W-:-:S03]  /*2e10*/  @P0 FMUL.FTZ R24, R24, 0.5 ;  /* 0x3f00000018180820 */ /* 0x000fc60000410000 */
[----:B------:R-:W-:-:S04]  /*2e20*/  @P0 FADD.FTZ R25, -R26, -RZ ;  /* 0x800000ff1a190221 */ /* 0x000fc80000010100 */
[----:B------:R-:W-:-:S04]  /*2e30*/  @P0 FFMA R25, R26, R25, R27 ;  /* 0x000000191a190223 */ /* 0x000fc8000000001b */
[----:B------:R-:W-:-:S04]  /*2e40*/  @P0 FFMA R24, R25, R24, R26 ;  /* 0x0000001819180223 */ /* 0x000fc8000000001a */
[----:B------:R-:W-:-:S07]  /*2e50*/  @P0 FMUL.FTZ R28, R24, 2.3283064365386962891e-10 ;  /* 0x2f800000181c0820 */ /* 0x000fce0000410000 */
.L_x_87:
[----:B------:R-:W-:Y:S01]  /*2e60*/  HFMA2 R25, -RZ, RZ, 0, 0 ;  /* 0x00000000ff197431 */ /* 0x000fe200000001ff */
[----:B------:R-:W-:-:S04]  /*2e70*/  MOV R24, R0 ;  /* 0x0000000000187202 */ /* 0x000fc80000000f00 */
[----:B------:R-:W-:Y:S05]  /*2e80*/  RET.REL.NODEC R24 `(_Z17ParticleSimulatorv) ;  /* 0xffffffd0185c7950 */ /* 0x000fea0003c3ffff */
        .weak           $__internal_1_$__cuda_sm3x_div_rn_noftz_f32_slowpath
        .type           $__internal_1_$__cuda_sm3x_div_rn_noftz_f32_slowpath,@function
        .size           $__internal_1_$__cuda_sm3x_div_rn_noftz_f32_slowpath,(.L_x_101 - $__internal_1_$__cuda_sm3x_div_rn_noftz_f32_slowpath)
$__internal_1_$__cuda_sm3x_div_rn_noftz_f32_slowpath:
[----:B------:R-:W-:Y:S01]  /*2e90*/  SHF.R.U32.HI R23, RZ, 0x17, R0 ;  /* 0x00000017ff177819 */ /* 0x000fe20000011600 */
[----:B------:R-:W-:Y:S01]  /*2ea0*/  BSSY.RECONVERGENT B3, `(.L_x_88) ;  /* 0x0000062000037945 */ /* 0x000fe20003800200 */
[----:B------:R-:W-:Y:S02]  /*2eb0*/  SHF.R.U32.HI R26, RZ, 0x17, R29 ;  /* 0x00000017ff1a7819 */ /* 0x000fe4000001161d */
[----:B------:R-:W-:Y:S02]  /*2ec0*/  LOP3.LUT R23, R23, 0xff, RZ, 0xc0, !PT ;  /* 0x000000ff17177812 */ /* 0x000fe400078ec0ff */
[----:B------:R-:W-:Y:S02]  /*2ed0*/  LOP3.LUT R26, R26, 0xff, RZ, 0xc0, !PT ;  /* 0x000000ff1a1a7812 */ /* 0x000fe400078ec0ff */
[----:B------:R-:W-:Y:S02]  /*2ee0*/  IADD3 R27, PT, PT, R23, -0x1, RZ ;  /* 0xffffffff171b7810 */ /* 0x000fe40007ffe0ff */
[----:B------:R-:W-:-:S02]  /*2ef0*/  IADD3 R28, PT, PT, R26, -0x1, RZ ;  /* 0xffffffff1a1c7810 */ /* 0x000fc40007ffe0ff */
[----:B------:R-:W-:-:S04]  /*2f00*/  ISETP.GT.U32.AND P0, PT, R27, 0xfd, PT ;  /* 0x000000fd1b00780c */ /* 0x000fc80003f04070 */
[----:B------:R-:W-:-:S13]  /*2f10*/  ISETP.GT.U32.OR P0, PT, R28, 0xfd, P0 ;  /* 0x000000fd1c00780c */ /* 0x000fda0000704470 */
[----:B------:R-:W-:Y:S01]  /*2f20*/  @!P0 MOV R25, RZ ;  /* 0x000000ff00198202 */ /* 0x000fe20000000f00 */
[----:B------:R-:W-:Y:S06]  /*2f30*/  @!P0 BRA `(.L_x_89) ;  /* 0x00000000005c8947 */ /* 0x000fec0003800000 */
[----:B------:R-:W-:Y:S02]  /*2f40*/  FSETP.GTU.FTZ.AND P0, PT, |R29|, +INF , PT ;  /* 0x7f8000001d00780b */ /* 0x000fe40003f1c200 */
[----:B------:R-:W-:-:S04]  /*2f50*/  FSETP.GTU.FTZ.AND P1, PT, |R0|, +INF , PT ;  /* 0x7f8000000000780b */ /* 0x000fc80003f3c200 */
[----:B------:R-:W-:-:S13]  /*2f60*/  PLOP3.LUT P0, PT, P0, P1, PT, 0xf8, 0x8f ;  /* 0x00000000008f781c */ /* 0x000fda0000703f70 */
[----:B------:R-:W-:Y:S05]  /*2f70*/  @P0 BRA `(.L_x_90) ;  /* 0x00000004004c0947 */ /* 0x000fea0003800000 */
[----:B------:R-:W-:-:S13]  /*2f80*/  LOP3.LUT P0, RZ, R0, 0x7fffffff, R29, 0xc8, !PT ;  /* 0x7fffffff00ff7812 */ /* 0x000fda000780c81d */
[----:B------:R-:W-:Y:S05]  /*2f90*/  @!P0 BRA `(.L_x_91) ;  /* 0x00000004003c8947 */ /* 0x000fea0003800000 */
[C---:B------:R-:W-:Y:S02]  /*2fa0*/  FSETP.NEU.FTZ.AND P1, PT, |R29|.reuse, +INF , PT ;  /* 0x7f8000001d00780b */ /* 0x040fe40003f3d200 */
[----:B------:R-:W-:Y:S02]  /*2fb0*/  FSETP.NEU.FTZ.AND P2, PT, |R0|, +INF , PT ;  /* 0x7f8000000000780b */ /* 0x000fe40003f5d200 */
[----:B------:R-:W-:-:S11]  /*2fc0*/  FSETP.NEU.FTZ.AND P0, PT, |R29|, +INF , PT ;  /* 0x7f8000001d00780b */ /* 0x000fd60003f1d200 */
[----:B------:R-:W-:Y:S05]  /*2fd0*/  @!P2 BRA !P1, `(.L_x_91) ;  /* 0x00000004002ca947 */ /* 0x000fea0004800000 */
[----:B------:R-:W-:-:S04]  /*2fe0*/  LOP3.LUT P1, RZ, R29, 0x7fffffff, RZ, 0xc0, !PT ;  /* 0x7fffffff1dff7812 */ /* 0x000fc8000782c0ff */
[----:B------:R-:W-:-:S13]  /*2ff0*/  PLOP3.LUT P1, PT, P2, P1, PT, 0x2f, 0xf2 ;  /* 0x0000000000f2781c */ /* 0x000fda0001722577 */
[----:B------:R-:W-:Y:S05]  /*3000*/  @P1 BRA `(.L_x_92) ;  /* 0x0000000400181947 */ /* 0x000fea0003800000 */
[----:B------:R-:W-:-:S04]  /*3010*/  LOP3.LUT P1, RZ, R0, 0x7fffffff, RZ, 0xc0, !PT ;  /* 0x7fffffff00ff7812 */ /* 0x000fc8000782c0ff */
[----:B------:R-:W-:-:S13]  /*3020*/  PLOP3.LUT P0, PT, P0, P1, PT, 0x2f, 0xf2 ;  /* 0x0000000000f2781c */ /* 0x000fda0000702577 */
[----:B------:R-:W-:Y:S05]  /*3030*/  @P0 BRA `(.L_x_93) ;  /* 0x0000000400000947 */ /* 0x000fea0003800000 */
[----:B------:R-:W-:Y:S02]  /*3040*/  ISETP.GE.AND P0, PT, R28, RZ, PT ;  /* 0x000000ff1c00720c */ /* 0x000fe40003f06270 */
[----:B------:R-:W-:-:S11]  /*3050*/  ISETP.GE.AND P1, PT, R27, RZ, PT ;  /* 0x000000ff1b00720c */ /* 0x000fd60003f26270 */
[----:B------:R-:W-:Y:S01]  /*3060*/  @P0 MOV R25, RZ ;  /* 0x000000ff00190202 */ /* 0x000fe20000000f00 */
[----:B------:R-:W-:Y:S01]  /*3070*/  @!P0 FFMA R29, R29, 1.84467440737095516160e+19, RZ ;  /* 0x5f8000001d1d8823 */ /* 0x000fe200000000ff */
[----:B------:R-:W-:Y:S01]  /*3080*/  @!P0 MOV R25, 0xffffffc0 ;  /* 0xffffffc000198802 */ /* 0x000fe20000000f00 */
[----:B------:R-:W-:-:S03]  /*3090*/  @!P1 FFMA R0, R0, 1.84467440737095516160e+19, RZ ;  /* 0x5f80000000009823 */ /* 0x000fc600000000ff */
[----:B------:R-:W-:-:S07]  /*30a0*/  @!P1 IADD3 R25, PT, PT, R25, 0x40, RZ ;  /* 0x0000004019199810 */ /* 0x000fce0007ffe0ff */
.L_x_89:
[----:B------:R-:W-:Y:S01]  /*30b0*/  LEA R33, R23, 0xc0800000, 0x17 ;  /* 0xc080000017217811 */ /* 0x000fe200078eb8ff */
[----:B------:R-:W-:Y:S01]  /*30c0*/  BSSY.RECONVERGENT B4, `(.L_x_94) ;  /* 0x0000036000047945 */ /* 0x000fe20003800200 */
[----:B------:R-:W-:Y:S02]  /*30d0*/  IADD3 R26, PT, PT, R26, -0x7f, RZ ;  /* 0xffffff811a1a7810 */ /* 0x000fe40007ffe0ff */
[----:B------:R-:W-:-:S03]  /*30e0*/  IADD3 R33, PT, PT, -R33, R0, RZ ;  /* 0x0000000021217210 */ /* 0x000fc60007ffe1ff */
[C---:B------:R-:W-:Y:S01]  /*30f0*/  IMAD R0, R26.reuse, -0x800000, R29 ;  /* 0xff8000001a007824 */ /* 0x040fe200078e021d */
[----:B------:R-:W0:Y:S01]  /*3100*/  MUFU.RCP R28, R33 ;  /* 0x00000021001c7308 */ /* 0x000e220000001000 */
[----:B------:R-:W-:Y:S01]  /*3110*/  FADD.FTZ R27, -R33, -RZ ;  /* 0x800000ff211b7221 */ /* 0x000fe20000010100 */
[----:B------:R-:W-:-:S04]  /*3120*/  IADD3 R26, PT, PT, R26, 0x7f, -R23 ;  /* 0x0000007f1a1a7810 */ /* 0x000fc80007ffe817 */
[----:B------:R-:W-:Y:S01]  /*3130*/  IADD3 R25, PT, PT, R26, R25, RZ ;  /* 0x000000191a197210 */ /* 0x000fe20007ffe0ff */
[----:B0-----:R-:W-:-:S04]  /*3140*/  FFMA R31, R28, R27, 1 ;  /* 0x3f8000001c1f7423 */ /* 0x001fc8000000001b */
[----:B------:R-:W-:-:S04]  /*3150*/  FFMA R29, R28, R31, R28 ;  /* 0x0000001f1c1d7223 */ /* 0x000fc8000000001c */
[----:B------:R-:W-:-:S04]  /*3160*/  FFMA R28, R0, R29, RZ ;  /* 0x0000001d001c7223 */ /* 0x000fc800000000ff */
[----:B------:R-:W-:-:S04]  /*3170*/  FFMA R30, R27, R28, R0 ;  /* 0x0000001c1b1e7223 */ /* 0x000fc80000000000 */
[----:B------:R-:W-:-:S04]  /*3180*/  FFMA R30, R29, R30, R28 ;  /* 0x0000001e1d1e7223 */ /* 0x000fc8000000001c */
[----:B------:R-:W-:-:S04]  /*3190*/  FFMA R27, R27, R30, R0 ;  /* 0x0000001e1b1b7223 */ /* 0x000fc80000000000 */
[----:B------:R-:W-:-:S05]  /*31a0*/  FFMA R0, R29, R27, R30 ;  /* 0x0000001b1d007223 */ /* 0x000fca000000001e */
[----:B------:R-:W-:-:S04]  /*31b0*/  SHF.R.U32.HI R23, RZ, 0x17, R0 ;  /* 0x00000017ff177819 */ /* 0x000fc80000011600 */
[----:B------:R-:W-:-:S04]  /*31c0*/  LOP3.LUT R26, R23, 0xff, RZ, 0xc0, !PT ;  /* 0x000000ff171a7812 */ /* 0x000fc800078ec0ff */
[----:B------:R-:W-:-:S04]  /*31d0*/  IADD3 R23, PT, PT, R26, R25, RZ ;  /* 0x000000191a177210 */ /* 0x000fc80007ffe0ff */
[----:B------:R-:W-:-:S04]  /*31e0*/  IADD3 R26, PT, PT, R23, -0x1, RZ ;  /* 0xffffffff171a7810 */ /* 0x000fc80007ffe0ff */
[----:B------:R-:W-:-:S13]  /*31f0*/  ISETP.GE.U32.AND P0, PT, R26, 0xfe, PT ;  /* 0x000000fe1a00780c */ /* 0x000fda0003f06070 */
[----:B------:R-:W-:Y:S05]  /*3200*/  @!P0 BRA `(.L_x_95) ;  /* 0x0000000000808947 */ /* 0x000fea0003800000 */
[----:B------:R-:W-:-:S13]  /*3210*/  ISETP.GT.AND P0, PT, R23, 0xfe, PT ;  /* 0x000000fe1700780c */ /* 0x000fda0003f04270 */
[----:B------:R-:W-:Y:S05]  /*3220*/  @P0 BRA `(.L_x_96) ;  /* 0x00000000006c0947 */ /* 0x000fea0003800000 */
[----:B------:R-:W-:-:S13]  /*3230*/  ISETP.GE.AND P0, PT, R23, 0x1, PT ;  /* 0x000000011700780c */ /* 0x000fda0003f06270 */
[----:B------:R-:W-:Y:S05]  /*3240*/  @P0 BRA `(.L_x_97) ;  /* 0x0000000000740947 */ /* 0x000fea0003800000 */
[----:B------:R-:W-:Y:S02]  /*3250*/  ISETP.GE.AND P0, PT, R23, -0x18, PT ;  /* 0xffffffe81700780c */ /* 0x000fe40003f06270 */
[----:B------:R-:W-:-:S11]  /*3260*/  LOP3.LUT R0, R0, 0x80000000, RZ, 0xc0, !PT ;  /* 0x8000000000007812 */ /* 0x000fd600078ec0ff */
[----:B------:R-:W-:Y:S05]  /*3270*/  @!P0 BRA `(.L_x_97) ;  /* 0x0000000000688947 */ /* 0x000fea0003800000 */
[CCC-:B------:R-:W-:Y:S01]  /*3280*/  FFMA.RZ R25, R29.reuse, R27.reuse, R30.reuse ;  /* 0x0000001b1d197223 */ /* 0x1c0fe2000000c01e */
[CCC-:B------:R-:W-:Y:S01]  /*3290*/  FFMA.RP R26, R29.reuse, R27.reuse, R30.reuse ;  /* 0x0000001b1d1a7223 */ /* 0x1c0fe2000000801e */
[----:B------:R-:W-:Y:S01]  /*32a0*/  FFMA.RM R29, R29, R27, R30 ;  /* 0x0000001b1d1d7223 */ /* 0x000fe2000000401e */
[----:B------:R-:W-:Y:S02]  /*32b0*/  IADD3 R27, PT, PT, R23, 0x20, RZ ;  /* 0x00000020171b7810 */ /* 0x000fe40007ffe0ff */
[----:B------:R-:W-:Y:S02]  /*32c0*/  LOP3.LUT R25, R25, 0x7fffff, RZ, 0xc0, !PT ;  /* 0x007fffff19197812 */ /* 0x000fe400078ec0ff */
[----:B------:R-:W-:Y:S02]  /*32d0*/  ISETP.NE.AND P2, PT, R23, RZ, PT ;  /* 0x000000ff1700720c */ /* 0x000fe40003f45270 */
[----:B------:R-:W-:Y:S02]  /*32e0*/  LOP3.LUT R28, R25, 0x800000, RZ, 0xfc, !PT ;  /* 0x00800000191c7812 */ /* 0x000fe400078efcff */
[----:B------:R-:W-:-:S02]  /*32f0*/  ISETP.NE.AND P1, PT, R23, RZ, PT ;  /* 0x000000ff1700720c */ /* 0x000fc40003f25270 */
[----:B------:R-:W-:Y:S02]  /*3300*/  IADD3 R23, PT, PT, -R23, RZ, RZ ;  /* 0x000000ff17177210 */ /* 0x000fe40007ffe1ff */
[----:B------:R-:W-:Y:S02]  /*3310*/  SHF.L.U32 R27, R28, R27, RZ ;  /* 0x0000001b1c1b7219 */ /* 0x000fe400000006ff */
[----:B------:R-:W-:Y:S02]  /*3320*/  FSETP.NEU.FTZ.AND P0, PT, R26, R29, PT ;  /* 0x0000001d1a00720b */ /* 0x000fe40003f1d000 */
[----:B------:R-:W-:Y:S02]  /*3330*/  SEL R23, R23, RZ, P2 ;  /* 0x000000ff17177207 */ /* 0x000fe40001000000 */
[----:B------:R-:W-:Y:S02]  /*3340*/  ISETP.NE.AND P1, PT, R27, RZ, P1 ;  /* 0x000000ff1b00720c */ /* 0x000fe40000f25270 */
[----:B------:R-:W-:-:S02]  /*3350*/  SHF.R.U32.HI R28, RZ, R23, R28 ;  /* 0x00000017ff1c7219 */ /* 0x000fc4000001161c */
[----:B------:R-:W-:Y:S02]  /*3360*/  PLOP3.LUT P0, PT, P0, P1, PT, 0xf8, 0x8f ;  /* 0x00000000008f781c */ /* 0x000fe40000703f70 */
[----:B------:R-:W-:Y:S02]  /*3370*/  SHF.R.U32.HI R25, RZ, 0x1, R28 ;  /* 0x00000001ff197819 */ /* 0x000fe4000001161c */
[----:B------:R-:W-:-:S04]  /*3380*/  SEL R26, RZ, 0x1, !P0 ;  /* 0x00000001ff1a7807 */ /* 0x000fc80004000000 */
[----:B------:R-:W-:-:S04]  /*3390*/  LOP3.LUT R23, R26, 0x1, R25, 0xf8, !PT ;  /* 0x000000011a177812 */ /* 0x000fc800078ef819 */
[----:B------:R-:W-:-:S04]  /*33a0*/  LOP3.LUT R28, R23, R28, RZ, 0xc0, !PT ;  /* 0x0000001c171c7212 */ /* 0x000fc800078ec0ff */
[----:B------:R-:W-:-:S04]  /*33b0*/  IADD3 R25, PT, PT, R25, R28, RZ ;  /* 0x0000001c19197210 */ /* 0x000fc80007ffe0ff */
[----:B------:R-:W-:Y:S01]  /*33c0*/  LOP3.LUT R0, R25, R0, RZ, 0xfc, !PT ;  /* 0x0000000019007212 */ /* 0x000fe200078efcff */
[----:B------:R-:W-:Y:S06]  /*33d0*/  BRA `(.L_x_97) ;  /* 0x0000000000107947 */ /* 0x000fec0003800000 */
.L_x_96:
[----:B------:R-:W-:-:S04]  /*33e0*/  LOP3.LUT R0, R0, 0x80000000, RZ, 0xc0, !PT ;  /* 0x8000000000007812 */ /* 0x000fc800078ec0ff */
[----:B------:R-:W-:Y:S01]  /*33f0*/  LOP3.LUT R0, R0, 0x7f800000, RZ, 0xfc, !PT ;  /* 0x7f80000000007812 */ /* 0x000fe200078efcff */
[----:B------:R-:W-:Y:S06]  /*3400*/  BRA `(.L_x_97) ;  /* 0x0000000000047947 */ /* 0x000fec0003800000 */
.L_x_95:
[----:B------:R-:W-:-:S07]  /*3410*/  LEA R0, R25, R0, 0x17 ;  /* 0x0000000019007211 */ /* 0x000fce00078eb8ff */
.L_x_97:
[----:B------:R-:W-:Y:S05]  /*3420*/  BSYNC.RECONVERGENT B4 ;  /* 0x0000000000047941 */ /* 0x000fea0003800200 */
.L_x_94:
[----:B------:R-:W-:Y:S05]  /*3430*/  BRA `(.L_x_98) ;  /* 0x0000000000207947 */ /* 0x000fea0003800000 */
.L_x_93:
[----:B------:R-:W-:-:S04]  /*3440*/  LOP3.LUT R0, R0, 0x80000000, R29, 0x48, !PT ;  /* 0x8000000000007812 */ /* 0x000fc800078e481d */
[----:B------:R-:W-:Y:S01]  /*3450*/  LOP3.LUT R0, R0, 0x7f800000, RZ, 0xfc, !PT ;  /* 0x7f80000000007812 */ /* 0x000fe200078efcff */
[----:B------:R-:W-:Y:S06]  /*3460*/  BRA `(.L_x_98) ;  /* 0x0000000000147947 */ /* 0x000fec0003800000 */
.L_x_92:
[----:B------:R-:W-:Y:S01]  /*3470*/  LOP3.LUT R0, R0, 0x80000000, R29, 0x48, !PT ;  /* 0x8000000000007812 */ /* 0x000fe200078e481d */
[----:B------:R-:W-:Y:S06]  /*3480*/  BRA `(.L_x_98) ;  /* 0x00000000000c7947 */ /* 0x000fec0003800000 */
.L_x_91:
[----:B------:R-:W0:Y:S01]  /*3490*/  MUFU.RSQ R0, -QNAN ;  /* 0xffc0000000007908 */ /* 0x000e220000001400 */
[----:B------:R-:W-:Y:S05]  /*34a0*/  BRA `(.L_x_98) ;  /* 0x0000000000047947 */ /* 0x000fea0003800000 */
.L_x_90:
[----:B------:R-:W-:-:S07]  /*34b0*/  FADD.FTZ R0, R29, R0 ;  /* 0x000000001d007221 */ /* 0x000fce0000010000 */
.L_x_98:
[----:B------:R-:W-:Y:S05]  /*34c0*/  BSYNC.RECONVERGENT B3 ;  /* 0x0000000000037941 */ /* 0x000fea0003800200 */
.L_x_88:
[----:B------:R-:W-:-:S04]  /*34d0*/  HFMA2 R25, -RZ, RZ, 0, 0 ;  /* 0x00000000ff197431 */ /* 0x000fc800000001ff */
[----:B0-----:R-:W-:Y:S05]  /*34e0*/  RET.REL.NODEC R24 `(_Z17ParticleSimulatorv) ;  /* 0xffffffc818c47950 */ /* 0x001fea0003c3ffff */
.L_x_99:
[----:B------:R-:W-:-:S00]  /*34f0*/  BRA `(.L_x_99) ;  /* 0xfffffffc00fc7947 */ /* 0x000fc0000383ffff */
[----:B------:R-:W-:-:S00]  /*3500*/  NOP ;  /* 0x0000000000007918 */ /* 0x000fc00000000000 */
[----:B------:R-:W-:-:S00]  /*3510*/  NOP ;  /* 0x0000000000007918 */ /* 0x000fc00000000000 */
[----:B------:R-:W-:-:S00]  /*3520*/  NOP ;  /* 0x0000000000007918 */ /* 0x000fc00000000000 */
[----:B------:R-:W-:-:S00]  /*3530*/  NOP ;  /* 0x0000000000007918 */ /* 0x000fc00000000000 */
[----:B------:R-:W-:-:S00]  /*3540*/  NOP ;  /* 0x0000000000007918 */ /* 0x000fc00000000000 */
[----:B------:R-:W-:-:S00]  /*3550*/  NOP ;  /* 0x0000000000007918 */ /* 0x000fc00000000000 */
[----:B------:R-:W-:-:S00]  /*3560*/  NOP ;  /* 0x0000000000007918 */ /* 0x000fc00000000000 */
[----:B------:R-:W-:-:S00]  /*3570*/  NOP ;  /* 0x0000000000007918 */ /* 0x000fc00000000000 */
.L_x_101:


//--------------------- .nv.shared.reserved.0     --------------------------
	.section	.nv.shared.reserved.0,"aw",@nobits
	.weak		__nv_reservedSMEM_offset_0_alias
	.size		__nv_reservedSMEM_offset_0_alias, 0, 64
	.other		__nv_reservedSMEM_offset_0_alias,@"STO_CUDA_RESERVED_SHARED STV_DEFAULT"
__nv_reservedSMEM_offset_0_alias:
	.zero		0
	.zero		64


//--------------------- .nv.constant0._Z17ParticleSimulatorv --------------------------
	.section	.nv.constant0._Z17ParticleSimulatorv,"a",@progbits
	.sectionflags	@""
	.align	4
.nv.constant0._Z17ParticleSimulatorv:
	.zero		896


//--------------------- SYMBOLS --------------------------

	.type		.nv.reservedSmem.offset0,@object
	.size		.nv.reservedSmem.offset0,0x4
